// auto-generated by cutlass_sweep.gemm — config: {"arch": "sm_90", "cluster_m": 1, "cluster_n": 2, "dtype": "int8", "stages": 5, "tile_k": 128, "tile_m": 128, "tile_n": 256}
#include "cutlass/cutlass.h"
#include "cutlass/gemm/collective/collective_builder.hpp"
#include "cutlass/gemm/device/gemm_universal_adapter.h"
#include "cutlass/gemm/kernel/gemm_universal.hpp"
#include "cutlass/epilogue/collective/collective_builder.hpp"

using ElemA = int8_t;
using ElemB = int8_t;
using ElemCD = int8_t;
using Acc  = int32_t;
using TileShape    = cute::Shape<cute::_128, cute::_256, cute::_128>;
using ClusterShape = cute::Shape<cute::_1, cute::_2, cute::_1>;

using CollectiveEpilogue = typename cutlass::epilogue::collective::CollectiveBuilder<
    cutlass::arch::Sm90, cutlass::arch::OpClassTensorOp,
    TileShape, ClusterShape,
    cutlass::epilogue::collective::EpilogueTileAuto,
    Acc, Acc,
    ElemCD, cutlass::layout::RowMajor, 128 / cutlass::sizeof_bits<ElemCD>::value,
    ElemCD, cutlass::layout::RowMajor, 128 / cutlass::sizeof_bits<ElemCD>::value,
    cutlass::epilogue::collective::EpilogueScheduleAuto
  >::CollectiveOp;

using CollectiveMainloop = typename cutlass::gemm::collective::CollectiveBuilder<
    cutlass::arch::Sm90, cutlass::arch::OpClassTensorOp,
    ElemA, cutlass::layout::RowMajor, 128 / cutlass::sizeof_bits<ElemA>::value,
    ElemB, cutlass::layout::ColumnMajor, 128 / cutlass::sizeof_bits<ElemB>::value,
    Acc,
    TileShape, ClusterShape,
    cutlass::gemm::collective::StageCount<5>,
    cutlass::gemm::collective::KernelScheduleAuto
  >::CollectiveOp;

using GemmKernel = cutlass::gemm::kernel::GemmUniversal<
    cute::Shape<int,int,int,int>,
    CollectiveMainloop,
    CollectiveEpilogue
>;
using Gemm = cutlass::gemm::device::GemmUniversalAdapter<GemmKernel>;

// Force the device kernel symbol into the cubin without needing a host main.
auto* _anchor = &cutlass::device_kernel<GemmKernel>;


// ===== COMPILED SASS (sm_90a) =====

	.target	sm_90a

	.elftype	@"ET_EXEC"


//--------------------- .note.nv.tkinfo           --------------------------
	.section	.note.nv.tkinfo,"",@"SHT_NOTE"
	.sectionflags	@"SHF_NOTE_NV_TKINFO"
	.tkinfo
        /*0018*/ 	.word	0x00000002
        /*0030*/ 	.string	""
        /*0030*/ 	.string	"ptxas"
        /*0030*/ 	.string	"Cuda compilation tools, release 13.0, V13.0.88"
        /*0030*/ 	.string	"Build cuda_13.0.r13.0/compiler.36424714_0"
        /*0030*/ 	.string	"-arch sm_90a -m 64 "



//--------------------- .note.nv.cuinfo           --------------------------
	.section	.note.nv.cuinfo,"",@"SHT_NOTE"
	.sectionflags	@"SHF_NOTE_NV_CUINFO"
        /*0018*/ 	.short	0x0002
        /*001a*/ 	.short	0x005a
        /*001c*/ 	.short	0x0082
	.zero		2


//--------------------- .nv.info                  --------------------------
	.section	.nv.info,"",@"SHT_CUDA_INFO"
	.align	4


	//----- nvinfo : EIATTR_REGCOUNT
	.align		4
        /*0000*/ 	.byte	0x04, 0x2f
        /*0002*/ 	.short	(.L_15 - .L_14)
	.align		4
.L_14:
        /*0004*/ 	.word	index@(_ZN7cutlass13device_kernelINS_4gemm6kernel13GemmUniversalIN4cute5tupleIJiiiiEEENS1_10collective13CollectiveMmaINS1_34MainloopSm90TmaGmmaWarpSpecializedILi5ENS5_IJNS4_1CILi1EEENSA_ILi2EEESB_EEENS1_35KernelTmaWarpSpecializedCooperativeEEENS5_IJNSA_ILi128EEENSA_ILi256EEESG_EEEaNS5_IJlSB_lEEEaSJ_NS4_8TiledMMAINS4_8MMA_AtomIJNS4_4SM904GMMA27MMA_64x256x32_S32S8S8_SS_TNEEEENS4_6LayoutINS5_IJSC_SB_SB_EEENS5_IJSB_NSA_ILi0EEESS_EEEEENS5_IJNS4_10UnderscoreESV_SV_EEEEENS4_23SM90_TMA_LOAD_MULTICASTENS4_14ComposedLayoutINS4_7SwizzleILi3ELi4ELi3EEENS4_18smem_ptr_flag_bitsILi8EEENSQ_INS5_IJNSA_ILi8EEESG_EEENS5_IJSG_SB_EEEEEEEvNS4_8identityENS4_13SM90_TMA_LOADES18_vS19_EENS_8epilogue10collective6detail29Sm90TmaWarpSpecializedAdapterINS1D_15DefaultEpilogueIaSJ_SJ_NS1C_6thread17LinearCombinationIaLi1EiiLNS1H_9ScaleType4KindE0ELNS_15FloatRoundStyleE2EaEENS1_15EpilogueDefaultEEEEEvvEEEEvNT_6ParamsE)
        /*0008*/ 	.word	0x000000a8


	//----- nvinfo : EIATTR_FRAME_SIZE
	.align		4
.L_15:
        /*000c*/ 	.byte	0x04, 0x11
        /*000e*/ 	.short	(.L_17 - .L_16)
	.align		4
.L_16:
        /*0010*/ 	.word	index@(_ZN7cutlass13device_kernelINS_4gemm6kernel13GemmUniversalIN4cute5tupleIJiiiiEEENS1_10collective13CollectiveMmaINS1_34MainloopSm90TmaGmmaWarpSpecializedILi5ENS5_IJNS4_1CILi1EEENSA_ILi2EEESB_EEENS1_35KernelTmaWarpSpecializedCooperativeEEENS5_IJNSA_ILi128EEENSA_ILi256EEESG_EEEaNS5_IJlSB_lEEEaSJ_NS4_8TiledMMAINS4_8MMA_AtomIJNS4_4SM904GMMA27MMA_64x256x32_S32S8S8_SS_TNEEEENS4_6LayoutINS5_IJSC_SB_SB_EEENS5_IJSB_NSA_ILi0EEESS_EEEEENS5_IJNS4_10UnderscoreESV_SV_EEEEENS4_23SM90_TMA_LOAD_MULTICASTENS4_14ComposedLayoutINS4_7SwizzleILi3ELi4ELi3EEENS4_18smem_ptr_flag_bitsILi8EEENSQ_INS5_IJNSA_ILi8EEESG_EEENS5_IJSG_SB_EEEEEEEvNS4_8identityENS4_13SM90_TMA_LOADES18_vS19_EENS_8epilogue10collective6detail29Sm90TmaWarpSpecializedAdapterINS1D_15DefaultEpilogueIaSJ_SJ_NS1C_6thread17LinearCombinationIaLi1EiiLNS1H_9ScaleType4KindE0ELNS_15FloatRoundStyleE2EaEENS1_15EpilogueDefaultEEEEEvvEEEEvNT_6ParamsE)
        /*0014*/ 	.word	0x00000000


	//----- nvinfo : EIATTR_MIN_STACK_SIZE
	.align		4
.L_17:
        /*0018*/ 	.byte	0x04, 0x12
        /*001a*/ 	.short	(.L_19 - .L_18)
	.align		4
.L_18:
        /*001c*/ 	.word	index@(_ZN7cutlass13device_kernelINS_4gemm6kernel13GemmUniversalIN4cute5tupleIJiiiiEEENS1_10collective13CollectiveMmaINS1_34MainloopSm90TmaGmmaWarpSpecializedILi5ENS5_IJNS4_1CILi1EEENSA_ILi2EEESB_EEENS1_35KernelTmaWarpSpecializedCooperativeEEENS5_IJNSA_ILi128EEENSA_ILi256EEESG_EEEaNS5_IJlSB_lEEEaSJ_NS4_8TiledMMAINS4_8MMA_AtomIJNS4_4SM904GMMA27MMA_64x256x32_S32S8S8_SS_TNEEEENS4_6LayoutINS5_IJSC_SB_SB_EEENS5_IJSB_NSA_ILi0EEESS_EEEEENS5_IJNS4_10UnderscoreESV_SV_EEEEENS4_23SM90_TMA_LOAD_MULTICASTENS4_14ComposedLayoutINS4_7SwizzleILi3ELi4ELi3EEENS4_18smem_ptr_flag_bitsILi8EEENSQ_INS5_IJNSA_ILi8EEESG_EEENS5_IJSG_SB_EEEEEEEvNS4_8identityENS4_13SM90_TMA_LOADES18_vS19_EENS_8epilogue10collective6detail29Sm90TmaWarpSpecializedAdapterINS1D_15DefaultEpilogueIaSJ_SJ_NS1C_6thread17LinearCombinationIaLi1EiiLNS1H_9ScaleType4KindE0ELNS_15FloatRoundStyleE2EaEENS1_15EpilogueDefaultEEEEEvvEEEEvNT_6ParamsE)
        /*0020*/ 	.word	0x00000000
.L_19:


//--------------------- .nv.compat                --------------------------
	.section	.nv.compat,"",@"SHT_CUDA_COMPAT_INFO"
	.align	4
        /*0000*/ 	.byte	0x02, 0x09, 0x01, 0x00, 0x02, 0x02, 0x04, 0x00, 0x02, 0x05, 0x05, 0x00, 0x03, 0x07, 0x01, 0x01
        /*0010*/ 	.byte	0x02, 0x03, 0x01, 0x00, 0x02, 0x06, 0x01, 0x00, 0x04, 0x0b, 0x08, 0x00, 0x00, 0x00, 0x00, 0x00
        /*0020*/ 	.byte	0x00, 0x00, 0x00, 0x00


//--------------------- .nv.info._ZN7cutlass13device_kernelINS_4gemm6kernel13GemmUniversalIN4cute5tupleIJiiiiEEENS1_10collective13CollectiveMmaINS1_34MainloopSm90TmaGmmaWarpSpecializedILi5ENS5_IJNS4_1CILi1EEENSA_ILi2EEESB_EEENS1_35KernelTmaWarpSpecializedCooperativeEEENS5_IJNSA_ILi128EEENSA_ILi256EEESG_EEEaNS5_IJlSB_lEEEaSJ_NS4_8TiledMMAINS4_8MMA_AtomIJNS4_4SM904GMMA27MMA_64x256x32_S32S8S8_SS_TNEEEENS4_6LayoutINS5_IJSC_SB_SB_EEENS5_IJSB_NSA_ILi0EEESS_EEEEENS5_IJNS4_10UnderscoreESV_SV_EEEEENS4_23SM90_TMA_LOAD_MULTICASTENS4_14ComposedLayoutINS4_7SwizzleILi3ELi4ELi3EEENS4_18smem_ptr_flag_bitsILi8EEENSQ_INS5_IJNSA_ILi8EEESG_EEENS5_IJSG_SB_EEEEEEEvNS4_8identityENS4_13SM90_TMA_LOADES18_vS19_EENS_8epilogue10collective6detail29Sm90TmaWarpSpecializedAdapterINS1D_15DefaultEpilogueIaSJ_SJ_NS1C_6thread17LinearCombinationIaLi1EiiLNS1H_9ScaleType4KindE0ELNS_15FloatRoundStyleE2EaEENS1_15EpilogueDefaultEEEEEvvEEEEvNT_6ParamsE --------------------------
	.section	.nv.info._ZN7cutlass13device_kernelINS_4gemm6kernel13GemmUniversalIN4cute5tupleIJiiiiEEENS1_10collective13CollectiveMmaINS1_34MainloopSm90TmaGmmaWarpSpecializedILi5ENS5_IJNS4_1CILi1EEENSA_ILi2EEESB_EEENS1_35KernelTmaWarpSpecializedCooperativeEEENS5_IJNSA_ILi128EEENSA_ILi256EEESG_EEEaNS5_IJlSB_lEEEaSJ_NS4_8TiledMMAINS4_8MMA_AtomIJNS4_4SM904GMMA27MMA_64x256x32_S32S8S8_SS_TNEEEENS4_6LayoutINS5_IJSC_SB_SB_EEENS5_IJSB_NSA_ILi0EEESS_EEEEENS5_IJNS4_10UnderscoreESV_SV_EEEEENS4_23SM90_TMA_LOAD_MULTICASTENS4_14ComposedLayoutINS4_7SwizzleILi3ELi4ELi3EEENS4_18smem_ptr_flag_bitsILi8EEENSQ_INS5_IJNSA_ILi8EEESG_EEENS5_IJSG_SB_EEEEEEEvNS4_8identityENS4_13SM90_TMA_LOADES18_vS19_EENS_8epilogue10collective6detail29Sm90TmaWarpSpecializedAdapterINS1D_15DefaultEpilogueIaSJ_SJ_NS1C_6thread17LinearCombinationIaLi1EiiLNS1H_9ScaleType4KindE0ELNS_15FloatRoundStyleE2EaEENS1_15EpilogueDefaultEEEEEvvEEEEvNT_6ParamsE,"",@"SHT_CUDA_INFO"
	.sectionflags	@""
	.align	4


	//----- nvinfo : EIATTR_CUDA_API_VERSION
	.align		4
        /*0000*/ 	.byte	0x04, 0x37
        /*0002*/ 	.short	(.L_21 - .L_20)
.L_20:
        /*0004*/ 	.word	0x00000082


	//----- nvinfo : EIATTR_KPARAM_INFO
	.align		4
.L_21:
        /*0008*/ 	.byte	0x04, 0x17
        /*000a*/ 	.short	(.L_23 - .L_22)
.L_22:
        /*000c*/ 	.word	0x00000000
        /*0010*/ 	.short	0x0000
        /*0012*/ 	.short	0x0070
        /*0014*/ 	.byte	0x00, 0xf0, 0x01, 0x10


	//----- nvinfo : EIATTR_SPARSE_MMA_MASK
	.align		4
.L_23:
        /*0018*/ 	.byte	0x03, 0x50
        /*001a*/ 	.short	0x0000


	//----- nvinfo : EIATTR_MAXREG_COUNT
	.align		4
        /*001c*/ 	.byte	0x03, 0x1b
        /*001e*/ 	.short	0x00a8


	//----- nvinfo : EIATTR_NUM_BARRIERS
	.align		4
        /*0020*/ 	.byte	0x02, 0x4c
        /*0022*/ 	.byte	0x01
	.zero		1


	//----- nvinfo : EIATTR_EXTERNS
	.align		4
        /*0024*/ 	.byte	0x04, 0x0f
        /*0026*/ 	.short	(.L_25 - .L_24)


	//   ....[0]....
	.align		4
.L_24:
        /*0028*/ 	.word	index@(__assertfail)


	//----- nvinfo : EIATTR_MERCURY_ISA_VERSION
	.align		4
.L_25:
        /*002c*/ 	.byte	0x03, 0x5f
        /*002e*/ 	.short	0x0101


	//----- nvinfo : EIATTR_INT_WARP_WIDE_INSTR_OFFSETS
	.align		4
        /*0030*/ 	.byte	0x04, 0x31
        /*0032*/ 	.short	(.L_27 - .L_26)


	//   ....[0]....
.L_26:
        /*0034*/ 	.word	0x00000450


	//   ....[1]....
        /*0038*/ 	.word	0x00000470


	//   ....[2]....
        /*003c*/ 	.word	0x00000630


	//----- nvinfo : EIATTR_COOP_GROUP_MASK_REGIDS
	.align		4
.L_27:
        /*0040*/ 	.byte	0x04, 0x29
        /*0042*/ 	.short	(.L_29 - .L_28)


	//   ....[0]....
.L_28:
        /*0044*/ 	.word	0xffffffff


	//   ....[1]....
        /*0048*/ 	.word	0xffffffff


	//   ....[2]....
        /*004c*/ 	.word	0xffffffff


	//   ....[3]....
        /*0050*/ 	.word	0xffffffff


	//   ....[4]....
        /*0054*/ 	.word	0xffffffff


	//   ....[5]....
        /*0058*/ 	.word	0xffffffff


	//----- nvinfo : EIATTR_COOP_GROUP_INSTR_OFFSETS
	.align		4
.L_29:
        /*005c*/ 	.byte	0x04, 0x28
        /*005e*/ 	.short	(.L_31 - .L_30)


	//   ....[0]....
.L_30:
        /*0060*/ 	.word	0x00000060


	//   ....[1]....
        /*0064*/ 	.word	0x00000070


	//   ....[2]....
        /*0068*/ 	.word	0x00000130


	//   ....[3]....
        /*006c*/ 	.word	0x000002f0


	//   ....[4]....
        /*0070*/ 	.word	0x000007a0


	//   ....[5]....
        /*0074*/ 	.word	0x000011e0


	//----- nvinfo : EIATTR_REG_RECONFIG
	.align		4
.L_31:
        /*0078*/ 	.byte	0x01, 0x54
	.zero		2


	//----- nvinfo : EIATTR_SYSCALL_OFFSETS
	.align		4
        /*007c*/ 	.byte	0x04, 0x46
        /*007e*/ 	.short	(.L_33 - .L_32)


	//   ....[0]....
.L_32:
        /*0080*/ 	.word	0x000013a0


	//----- nvinfo : EIATTR_MBARRIER_INSTR_OFFSETS
	.align		4
.L_33:
        /*0084*/ 	.byte	0x04, 0x39
        /*0086*/ 	.short	(.L_35 - .L_34)


	//   ....[0]....
.L_34:
        /*0088*/ 	.word	0x00000230
        /*008c*/ 	.word	0x000000ff
        /*0090*/ 	.word	0x00000000
        /*0094*/ 	.short	0x0100
        /*0096*/ 	.byte	0x08
	.zero		1


	//   ....[1]....
        /*0098*/ 	.word	0x00000240
        /*009c*/ 	.word	0x000000ff
        /*00a0*/ 	.word	0x00000028
        /*00a4*/ 	.short	0x0100
        /*00a6*/ 	.byte	0x08
	.zero		1


	//   ....[2]....
        /*00a8*/ 	.word	0x00000250
        /*00ac*/ 	.word	0x000000ff
        /*00b0*/ 	.word	0x00000008
        /*00b4*/ 	.short	0x0100
        /*00b6*/ 	.byte	0x08
	.zero		1


	//   ....[3]....
        /*00b8*/ 	.word	0x00000260
        /*00bc*/ 	.word	0x000000ff
        /*00c0*/ 	.word	0x00000030
        /*00c4*/ 	.short	0x0100
        /*00c6*/ 	.byte	0x08
	.zero		1


	//   ....[4]....
        /*00c8*/ 	.word	0x00000270
        /*00cc*/ 	.word	0x000000ff
        /*00d0*/ 	.word	0x00000010
        /*00d4*/ 	.short	0x0100
        /*00d6*/ 	.byte	0x08
	.zero		1


	//   ....[5]....
        /*00d8*/ 	.word	0x00000280
        /*00dc*/ 	.word	0x000000ff
        /*00e0*/ 	.word	0x00000038
        /*00e4*/ 	.short	0x0100
        /*00e6*/ 	.byte	0x08
	.zero		1


	//   ....[6]....
        /*00e8*/ 	.word	0x00000290
        /*00ec*/ 	.word	0x000000ff
        /*00f0*/ 	.word	0x00000018
        /*00f4*/ 	.short	0x0100
        /*00f6*/ 	.byte	0x08
	.zero		1


	//   ....[7]....
        /*00f8*/ 	.word	0x000002a0
        /*00fc*/ 	.word	0x000000ff
        /*0100*/ 	.word	0x00000040
        /*0104*/ 	.short	0x0100
        /*0106*/ 	.byte	0x08
	.zero		1


	//   ....[8]....
        /*0108*/ 	.word	0x000002b0
        /*010c*/ 	.word	0x000000ff
        /*0110*/ 	.word	0x00000020
        /*0114*/ 	.short	0x0100
        /*0116*/ 	.byte	0x08
	.zero		1


	//   ....[9]....
        /*0118*/ 	.word	0x000002c0
        /*011c*/ 	.word	0x000000ff
        /*0120*/ 	.word	0x00000048
        /*0124*/ 	.short	0x0100
        /*0126*/ 	.byte	0x08
	.zero		1


	//   ....[10]....
        /*0128*/ 	.word	0x000006e0
        /*012c*/ 	.word	0x000000ff
        /*0130*/ 	.word	0x00000060
        /*0134*/ 	.short	0x0100
        /*0136*/ 	.byte	0x06
	.zero		1


	//   ....[11]....
        /*0138*/ 	.word	0x00000750
        /*013c*/ 	.word	0x000000ff
        /*0140*/ 	.word	0x00000068
        /*0144*/ 	.short	0x0100
        /*0146*/ 	.byte	0x06
	.zero		1


	//   ....[12]....
        /*0148*/ 	.word	0x00001470
        /*014c*/ 	.word	0x00000003
        /*0150*/ 	.word	0x00000000
        /*0154*/ 	.short	0x010a
        /*0156*/ 	.byte	0x3f
	.zero		1


	//   ....[13]....
        /*0158*/ 	.word	0x000014b0
        /*015c*/ 	.word	0x00000003
        /*0160*/ 	.word	0x00000000
        /*0164*/ 	.short	0x010a
        /*0166*/ 	.byte	0x3f
	.zero		1


	//   ....[14]....
        /*0168*/ 	.word	0x00001880
        /*016c*/ 	.word	0x00000005
        /*0170*/ 	.word	0x00000000
        /*0174*/ 	.short	0x010a
        /*0176*/ 	.byte	0x3f
	.zero		1


	//   ....[15]....
        /*0178*/ 	.word	0x000018c0
        /*017c*/ 	.word	0x00000005
        /*0180*/ 	.word	0x00000000
        /*0184*/ 	.short	0x010a
        /*0186*/ 	.byte	0x3f
	.zero		1


	//   ....[16]....
        /*0188*/ 	.word	0x00001b20
        /*018c*/ 	.word	0x00000004
        /*0190*/ 	.word	0x00000000
        /*0194*/ 	.short	0x0101
        /*0196*/ 	.byte	0x3f
	.zero		1


	//   ....[17]....
        /*0198*/ 	.word	0x00001d40
        /*019c*/ 	.word	0x00000000
        /*01a0*/ 	.word	0x00000000
        /*01a4*/ 	.short	0x0101
        /*01a6*/ 	.byte	0x3f
	.zero		1


	//   ....[18]....
        /*01a8*/ 	.word	0x00009250
        /*01ac*/ 	.word	0x00000017
        /*01b0*/ 	.word	0x00000028
        /*01b4*/ 	.short	0x010a
        /*01b6*/ 	.byte	0x3f
	.zero		1


	//   ....[19]....
        /*01b8*/ 	.word	0x000095c0
        /*01bc*/ 	.word	0x00000003
        /*01c0*/ 	.word	0x00000068
        /*01c4*/ 	.short	0x0101
        /*01c6*/ 	.byte	0x3f
	.zero		1


	//   ....[20]....
        /*01c8*/ 	.word	0x00009d20
        /*01cc*/ 	.word	0x00000007
        /*01d0*/ 	.word	0x00000000
        /*01d4*/ 	.short	0x010a
        /*01d6*/ 	.byte	0x3f
	.zero		1


	//   ....[21]....
        /*01d8*/ 	.word	0x00009da0
        /*01dc*/ 	.word	0x00000008
        /*01e0*/ 	.word	0x00000000
        /*01e4*/ 	.short	0x010a
        /*01e6*/ 	.byte	0x3f
	.zero		1


	//   ....[22]....
        /*01e8*/ 	.word	0x00009e30
        /*01ec*/ 	.word	0x00000009
        /*01f0*/ 	.word	0x00000000
        /*01f4*/ 	.short	0x010a
        /*01f6*/ 	.byte	0x3f
	.zero		1


	//   ....[23]....
        /*01f8*/ 	.word	0x00009ec0
        /*01fc*/ 	.word	0x00000006
        /*0200*/ 	.word	0x00000000
        /*0204*/ 	.short	0x010a
        /*0206*/ 	.byte	0x3f
	.zero		1


	//   ....[24]....
        /*0208*/ 	.word	0x00009f50
        /*020c*/ 	.word	0x00000003
        /*0210*/ 	.word	0x00000000
        /*0214*/ 	.short	0x010a
        /*0216*/ 	.byte	0x3f
	.zero		1


	//   ....[25]....
        /*0218*/ 	.word	0x00009fb0
        /*021c*/ 	.word	0x00000003
        /*0220*/ 	.word	0x00000000
        /*0224*/ 	.short	0x010a
        /*0226*/ 	.byte	0x3f
	.zero		1


	//   ....[26]....
        /*0228*/ 	.word	0x0000a000
        /*022c*/ 	.word	0x00000005
        /*0230*/ 	.word	0x00000000
        /*0234*/ 	.short	0x010a
        /*0236*/ 	.byte	0x3f
	.zero		1


	//   ....[27]....
        /*0238*/ 	.word	0x0000a0d0
        /*023c*/ 	.word	0x00000017
        /*0240*/ 	.word	0x00000028
        /*0244*/ 	.short	0x010a
        /*0246*/ 	.byte	0x3f
	.zero		1


	//   ....[28]....
        /*0248*/ 	.word	0x0000a1a0
        /*024c*/ 	.word	0x00000007
        /*0250*/ 	.word	0x00000000
        /*0254*/ 	.short	0x010a
        /*0256*/ 	.byte	0x3f
	.zero		1


	//   ....[29]....
        /*0258*/ 	.word	0x0000a1f0
        /*025c*/ 	.word	0x00000008
        /*0260*/ 	.word	0x00000000
        /*0264*/ 	.short	0x010a
        /*0266*/ 	.byte	0x3f
	.zero		1


	//   ....[30]....
        /*0268*/ 	.word	0x0000a240
        /*026c*/ 	.word	0x00000009
        /*0270*/ 	.word	0x00000000
        /*0274*/ 	.short	0x010a
        /*0276*/ 	.byte	0x3f
	.zero		1


	//   ....[31]....
        /*0278*/ 	.word	0x0000a290
        /*027c*/ 	.word	0x00000006
        /*0280*/ 	.word	0x00000000
        /*0284*/ 	.short	0x010a
        /*0286*/ 	.byte	0x3f
	.zero		1


	//----- nvinfo : EIATTR_NUM_MBARRIERS
	.align		4
.L_35:
        /*0288*/ 	.byte	0x03, 0x38
        /*028a*/ 	.short	0x000c


	//----- nvinfo : EIATTR_EXIT_INSTR_OFFSETS
	.align		4
        /*028c*/ 	.byte	0x04, 0x1c
        /*028e*/ 	.short	(.L_37 - .L_36)


	//   ....[0]....
.L_36:
        /*0290*/ 	.word	0x00000900


	//   ....[1]....
        /*0294*/ 	.word	0x00001120


	//   ....[2]....
        /*0298*/ 	.word	0x00008960


	//   ....[3]....
        /*029c*/ 	.word	0x00008ec0


	//   ....[4]....
        /*02a0*/ 	.word	0x00009fa0


	//----- nvinfo : EIATTR_MAX_THREADS
	.align		4
.L_37:
        /*02a4*/ 	.byte	0x04, 0x05
        /*02a6*/ 	.short	(.L_39 - .L_38)
.L_38:
        /*02a8*/ 	.word	0x00000180
        /*02ac*/ 	.word	0x00000001
        /*02b0*/ 	.word	0x00000001


	//----- nvinfo : EIATTR_CRS_STACK_SIZE
	.align		4
.L_39:
        /*02b4*/ 	.byte	0x04, 0x1e
        /*02b6*/ 	.short	(.L_41 - .L_40)
.L_40:
        /*02b8*/ 	.word	0x00000000


	//----- nvinfo : EIATTR_CBANK_PARAM_SIZE
	.align		4
.L_41:
        /*02bc*/ 	.byte	0x03, 0x19
        /*02be*/ 	.short	0x0470


	//----- nvinfo : EIATTR_PARAM_CBANK
	.align		4
        /*02c0*/ 	.byte	0x04, 0x0a
        /*02c2*/ 	.short	(.L_43 - .L_42)
	.align		4
.L_42:
        /*02c4*/ 	.word	index@(.nv.constant0._ZN7cutlass13device_kernelINS_4gemm6kernel13GemmUniversalIN4cute5tupleIJiiiiEEENS1_10collective13CollectiveMmaINS1_34MainloopSm90TmaGmmaWarpSpecializedILi5ENS5_IJNS4_1CILi1EEENSA_ILi2EEESB_EEENS1_35KernelTmaWarpSpecializedCooperativeEEENS5_IJNSA_ILi128EEENSA_ILi256EEESG_EEEaNS5_IJlSB_lEEEaSJ_NS4_8TiledMMAINS4_8MMA_AtomIJNS4_4SM904GMMA27MMA_64x256x32_S32S8S8_SS_TNEEEENS4_6LayoutINS5_IJSC_SB_SB_EEENS5_IJSB_NSA_ILi0EEESS_EEEEENS5_IJNS4_10UnderscoreESV_SV_EEEEENS4_23SM90_TMA_LOAD_MULTICASTENS4_14ComposedLayoutINS4_7SwizzleILi3ELi4ELi3EEENS4_18smem_ptr_flag_bitsILi8EEENSQ_INS5_IJNSA_ILi8EEESG_EEENS5_IJSG_SB_EEEEEEEvNS4_8identityENS4_13SM90_TMA_LOADES18_vS19_EENS_8epilogue10collective6detail29Sm90TmaWarpSpecializedAdapterINS1D_15DefaultEpilogueIaSJ_SJ_NS1C_6thread17LinearCombinationIaLi1EiiLNS1H_9ScaleType4KindE0ELNS_15FloatRoundStyleE2EaEENS1_15EpilogueDefaultEEEEEvvEEEEvNT_6ParamsE)
        /*02c8*/ 	.short	0x0210
        /*02ca*/ 	.short	0x0470


	//----- nvinfo : EIATTR_SW_WAR
	.align		4
.L_43:
        /*02cc*/ 	.byte	0x04, 0x36
        /*02ce*/ 	.short	(.L_45 - .L_44)
.L_44:
        /*02d0*/ 	.word	0x00000008
.L_45:


//--------------------- .nv.callgraph             --------------------------
	.section	.nv.callgraph,"",@"SHT_CUDA_CALLGRAPH"
	.align	4
	.sectionentsize	8
	.align		4
        /*0000*/ 	.word	0x00000000
	.align		4
        /*0004*/ 	.word	0xffffffff
	.align		4
        /*0008*/ 	.word	index@(_ZN7cutlass13device_kernelINS_4gemm6kernel13GemmUniversalIN4cute5tupleIJiiiiEEENS1_10collective13CollectiveMmaINS1_34MainloopSm90TmaGmmaWarpSpecializedILi5ENS5_IJNS4_1CILi1EEENSA_ILi2EEESB_EEENS1_35KernelTmaWarpSpecializedCooperativeEEENS5_IJNSA_ILi128EEENSA_ILi256EEESG_EEEaNS5_IJlSB_lEEEaSJ_NS4_8TiledMMAINS4_8MMA_AtomIJNS4_4SM904GMMA27MMA_64x256x32_S32S8S8_SS_TNEEEENS4_6LayoutINS5_IJSC_SB_SB_EEENS5_IJSB_NSA_ILi0EEESS_EEEEENS5_IJNS4_10UnderscoreESV_SV_EEEEENS4_23SM90_TMA_LOAD_MULTICASTENS4_14ComposedLayoutINS4_7SwizzleILi3ELi4ELi3EEENS4_18smem_ptr_flag_bitsILi8EEENSQ_INS5_IJNSA_ILi8EEESG_EEENS5_IJSG_SB_EEEEEEEvNS4_8identityENS4_13SM90_TMA_LOADES18_vS19_EENS_8epilogue10collective6detail29Sm90TmaWarpSpecializedAdapterINS1D_15DefaultEpilogueIaSJ_SJ_NS1C_6thread17LinearCombinationIaLi1EiiLNS1H_9ScaleType4KindE0ELNS_15FloatRoundStyleE2EaEENS1_15EpilogueDefaultEEEEEvvEEEEvNT_6ParamsE)
	.align		4
        /*000c*/ 	.word	index@(__assertfail)
	.align		4
        /*0010*/ 	.word	0x00000000
	.align		4
        /*0014*/ 	.word	0xfffffffe
	.align		4
        /*0018*/ 	.word	0x00000000
	.align		4
        /*001c*/ 	.word	0xfffffffd
	.align		4
        /*0020*/ 	.word	0x00000000
	.align		4
        /*0024*/ 	.word	0xfffffffc


//--------------------- .nv.constant4             --------------------------
	.section	.nv.constant4,"a",@progbits
	.align	8
	.align		8
.nv.constant4:
        /*0000*/ 	.dword	__assertfail
	.align		8
        /*0008*/ 	.dword	__unnamed_1
	.align		8
        /*0010*/ 	.dword	_ZN39_INTERNAL_760dafdb_4_k_cu_be1c945e_50124cuda3std3__45__cpo5beginE
	.align		8
        /*0018*/ 	.dword	_ZN39_INTERNAL_760dafdb_4_k_cu_be1c945e_50124cuda3std3__45__cpo3endE
	.align		8
        /*0020*/ 	.dword	_ZN39_INTERNAL_760dafdb_4_k_cu_be1c945e_50124cuda3std3__45__cpo6cbeginE
	.align		8
        /*0028*/ 	.dword	_ZN39_INTERNAL_760dafdb_4_k_cu_be1c945e_50124cuda3std3__45__cpo4cendE
	.align		8
        /*0030*/ 	.dword	_ZN39_INTERNAL_760dafdb_4_k_cu_be1c945e_50124cuda3std3__441_GLOBAL__N__760dafdb_4_k_cu_be1c945e_50126ignoreE
	.align		8
        /*0038*/ 	.dword	_ZN39_INTERNAL_760dafdb_4_k_cu_be1c945e_50124cuda3std3__419piecewise_constructE
	.align		8
        /*0040*/ 	.dword	_ZN39_INTERNAL_760dafdb_4_k_cu_be1c945e_50124cuda3std3__48in_placeE
	.align		8
        /*0048*/ 	.dword	_ZN39_INTERNAL_760dafdb_4_k_cu_be1c945e_50124cuda3std6ranges3__45__cpo4swapE
	.align		8
        /*0050*/ 	.dword	_ZN39_INTERNAL_760dafdb_4_k_cu_be1c945e_50124cuda3std6ranges3__45__cpo9iter_moveE
	.align		8
        /*0058*/ 	.dword	_ZN39_INTERNAL_760dafdb_4_k_cu_be1c945e_50124cute7productE
	.align		8
        /*0060*/ 	.dword	_ZN39_INTERNAL_760dafdb_4_k_cu_be1c945e_50124cute1_E
	.align		8
        /*0068*/ 	.dword	$str$22
	.align		8
        /*0070*/ 	.dword	$str$23


//--------------------- .text._ZN7cutlass13device_kernelINS_4gemm6kernel13GemmUniversalIN4cute5tupleIJiiiiEEENS1_10collective13CollectiveMmaINS1_34MainloopSm90TmaGmmaWarpSpecializedILi5ENS5_IJNS4_1CILi1EEENSA_ILi2EEESB_EEENS1_35KernelTmaWarpSpecializedCooperativeEEENS5_IJNSA_ILi128EEENSA_ILi256EEESG_EEEaNS5_IJlSB_lEEEaSJ_NS4_8TiledMMAINS4_8MMA_AtomIJNS4_4SM904GMMA27MMA_64x256x32_S32S8S8_SS_TNEEEENS4_6LayoutINS5_IJSC_SB_SB_EEENS5_IJSB_NSA_ILi0EEESS_EEEEENS5_IJNS4_10UnderscoreESV_SV_EEEEENS4_23SM90_TMA_LOAD_MULTICASTENS4_14ComposedLayoutINS4_7SwizzleILi3ELi4ELi3EEENS4_18smem_ptr_flag_bitsILi8EEENSQ_INS5_IJNSA_ILi8EEESG_EEENS5_IJSG_SB_EEEEEEEvNS4_8identityENS4_13SM90_TMA_LOADES18_vS19_EENS_8epilogue10collective6detail29Sm90TmaWarpSpecializedAdapterINS1D_15DefaultEpilogueIaSJ_SJ_NS1C_6thread17LinearCombinationIaLi1EiiLNS1H_9ScaleType4KindE0ELNS_15FloatRoundStyleE2EaEENS1_15EpilogueDefaultEEEEEvvEEEEvNT_6ParamsE --------------------------
	.section	.text._ZN7cutlass13device_kernelINS_4gemm6kernel13GemmUniversalIN4cute5tupleIJiiiiEEENS1_10collective13CollectiveMmaINS1_34MainloopSm90TmaGmmaWarpSpecializedILi5ENS5_IJNS4_1CILi1EEENSA_ILi2EEESB_EEENS1_35KernelTmaWarpSpecializedCooperativeEEENS5_IJNSA_ILi128EEENSA_ILi256EEESG_EEEaNS5_IJlSB_lEEEaSJ_NS4_8TiledMMAINS4_8MMA_AtomIJNS4_4SM904GMMA27MMA_64x256x32_S32S8S8_SS_TNEEEENS4_6LayoutINS5_IJSC_SB_SB_EEENS5_IJSB_NSA_ILi0EEESS_EEEEENS5_IJNS4_10UnderscoreESV_SV_EEEEENS4_23SM90_TMA_LOAD_MULTICASTENS4_14ComposedLayoutINS4_7SwizzleILi3ELi4ELi3EEENS4_18smem_ptr_flag_bitsILi8EEENSQ_INS5_IJNSA_ILi8EEESG_EEENS5_IJSG_SB_EEEEEEEvNS4_8identityENS4_13SM90_TMA_LOADES18_vS19_EENS_8epilogue10collective6detail29Sm90TmaWarpSpecializedAdapterINS1D_15DefaultEpilogueIaSJ_SJ_NS1C_6thread17LinearCombinationIaLi1EiiLNS1H_9ScaleType4KindE0ELNS_15FloatRoundStyleE2EaEENS1_15EpilogueDefaultEEEEEvvEEEEvNT_6ParamsE,"ax",@progbits
	.align	128
.text._ZN7cutlass13device_kernelINS_4gemm6kernel13GemmUniversalIN4cute5tupleIJiiiiEEENS1_10collective13CollectiveMmaINS1_34MainloopSm90TmaGmmaWarpSpecializedILi5ENS5_IJNS4_1CILi1EEENSA_ILi2EEESB_EEENS1_35KernelTmaWarpSpecializedCooperativeEEENS5_IJNSA_ILi128EEENSA_ILi256EEESG_EEEaNS5_IJlSB_lEEEaSJ_NS4_8TiledMMAINS4_8MMA_AtomIJNS4_4SM904GMMA27MMA_64x256x32_S32S8S8_SS_TNEEEENS4_6LayoutINS5_IJSC_SB_SB_EEENS5_IJSB_NSA_ILi0EEESS_EEEEENS5_IJNS4_10UnderscoreESV_SV_EEEEENS4_23SM90_TMA_LOAD_MULTICASTENS4_14ComposedLayoutINS4_7SwizzleILi3ELi4ELi3EEENS4_18smem_ptr_flag_bitsILi8EEENSQ_INS5_IJNSA_ILi8EEESG_EEENS5_IJSG_SB_EEEEEEEvNS4_8identityENS4_13SM90_TMA_LOADES18_vS19_EENS_8epilogue10collective6detail29Sm90TmaWarpSpecializedAdapterINS1D_15DefaultEpilogueIaSJ_SJ_NS1C_6thread17LinearCombinationIaLi1EiiLNS1H_9ScaleType4KindE0ELNS_15FloatRoundStyleE2EaEENS1_15EpilogueDefaultEEEEEvvEEEEvNT_6ParamsE:
        .type           _ZN7cutlass13device_kernelINS_4gemm6kernel13GemmUniversalIN4cute5tupleIJiiiiEEENS1_10collective13CollectiveMmaINS1_34MainloopSm90TmaGmmaWarpSpecializedILi5ENS5_IJNS4_1CILi1EEENSA_ILi2EEESB_EEENS1_35KernelTmaWarpSpecializedCooperativeEEENS5_IJNSA_ILi128EEENSA_ILi256EEESG_EEEaNS5_IJlSB_lEEEaSJ_NS4_8TiledMMAINS4_8MMA_AtomIJNS4_4SM904GMMA27MMA_64x256x32_S32S8S8_SS_TNEEEENS4_6LayoutINS5_IJSC_SB_SB_EEENS5_IJSB_NSA_ILi0EEESS_EEEEENS5_IJNS4_10UnderscoreESV_SV_EEEEENS4_23SM90_TMA_LOAD_MULTICASTENS4_14ComposedLayoutINS4_7SwizzleILi3ELi4ELi3EEENS4_18smem_ptr_flag_bitsILi8EEENSQ_INS5_IJNSA_ILi8EEESG_EEENS5_IJSG_SB_EEEEEEEvNS4_8identityENS4_13SM90_TMA_LOADES18_vS19_EENS_8epilogue10collective6detail29Sm90TmaWarpSpecializedAdapterINS1D_15DefaultEpilogueIaSJ_SJ_NS1C_6thread17LinearCombinationIaLi1EiiLNS1H_9ScaleType4KindE0ELNS_15FloatRoundStyleE2EaEENS1_15EpilogueDefaultEEEEEvvEEEEvNT_6ParamsE,@function
        .size           _ZN7cutlass13device_kernelINS_4gemm6kernel13GemmUniversalIN4cute5tupleIJiiiiEEENS1_10collective13CollectiveMmaINS1_34MainloopSm90TmaGmmaWarpSpecializedILi5ENS5_IJNS4_1CILi1EEENSA_ILi2EEESB_EEENS1_35KernelTmaWarpSpecializedCooperativeEEENS5_IJNSA_ILi128EEENSA_ILi256EEESG_EEEaNS5_IJlSB_lEEEaSJ_NS4_8TiledMMAINS4_8MMA_AtomIJNS4_4SM904GMMA27MMA_64x256x32_S32S8S8_SS_TNEEEENS4_6LayoutINS5_IJSC_SB_SB_EEENS5_IJSB_NSA_ILi0EEESS_EEEEENS5_IJNS4_10UnderscoreESV_SV_EEEEENS4_23SM90_TMA_LOAD_MULTICASTENS4_14ComposedLayoutINS4_7SwizzleILi3ELi4ELi3EEENS4_18smem_ptr_flag_bitsILi8EEENSQ_INS5_IJNSA_ILi8EEESG_EEENS5_IJSG_SB_EEEEEEEvNS4_8identityENS4_13SM90_TMA_LOADES18_vS19_EENS_8epilogue10collective6detail29Sm90TmaWarpSpecializedAdapterINS1D_15DefaultEpilogueIaSJ_SJ_NS1C_6thread17LinearCombinationIaLi1EiiLNS1H_9ScaleType4KindE0ELNS_15FloatRoundStyleE2EaEENS1_15EpilogueDefaultEEEEEvvEEEEvNT_6ParamsE,(.L_x_333 - _ZN7cutlass13device_kernelINS_4gemm6kernel13GemmUniversalIN4cute5tupleIJiiiiEEENS1_10collective13CollectiveMmaINS1_34MainloopSm90TmaGmmaWarpSpecializedILi5ENS5_IJNS4_1CILi1EEENSA_ILi2EEESB_EEENS1_35KernelTmaWarpSpecializedCooperativeEEENS5_IJNSA_ILi128EEENSA_ILi256EEESG_EEEaNS5_IJlSB_lEEEaSJ_NS4_8TiledMMAINS4_8MMA_AtomIJNS4_4SM904GMMA27MMA_64x256x32_S32S8S8_SS_TNEEEENS4_6LayoutINS5_IJSC_SB_SB_EEENS5_IJSB_NSA_ILi0EEESS_EEEEENS5_IJNS4_10UnderscoreESV_SV_EEEEENS4_23SM90_TMA_LOAD_MULTICASTENS4_14ComposedLayoutINS4_7SwizzleILi3ELi4ELi3EEENS4_18smem_ptr_flag_bitsILi8EEENSQ_INS5_IJNSA_ILi8EEESG_EEENS5_IJSG_SB_EEEEEEEvNS4_8identityENS4_13SM90_TMA_LOADES18_vS19_EENS_8epilogue10collective6detail29Sm90TmaWarpSpecializedAdapterINS1D_15DefaultEpilogueIaSJ_SJ_NS1C_6thread17LinearCombinationIaLi1EiiLNS1H_9ScaleType4KindE0ELNS_15FloatRoundStyleE2EaEENS1_15EpilogueDefaultEEEEEvvEEEEvNT_6ParamsE)
        .other          _ZN7cutlass13device_kernelINS_4gemm6kernel13GemmUniversalIN4cute5tupleIJiiiiEEENS1_10collective13CollectiveMmaINS1_34MainloopSm90TmaGmmaWarpSpecializedILi5ENS5_IJNS4_1CILi1EEENSA_ILi2EEESB_EEENS1_35KernelTmaWarpSpecializedCooperativeEEENS5_IJNSA_ILi128EEENSA_ILi256EEESG_EEEaNS5_IJlSB_lEEEaSJ_NS4_8TiledMMAINS4_8MMA_AtomIJNS4_4SM904GMMA27MMA_64x256x32_S32S8S8_SS_TNEEEENS4_6LayoutINS5_IJSC_SB_SB_EEENS5_IJSB_NSA_ILi0EEESS_EEEEENS5_IJNS4_10UnderscoreESV_SV_EEEEENS4_23SM90_TMA_LOAD_MULTICASTENS4_14ComposedLayoutINS4_7SwizzleILi3ELi4ELi3EEENS4_18smem_ptr_flag_bitsILi8EEENSQ_INS5_IJNSA_ILi8EEESG_EEENS5_IJSG_SB_EEEEEEEvNS4_8identityENS4_13SM90_TMA_LOADES18_vS19_EENS_8epilogue10collective6detail29Sm90TmaWarpSpecializedAdapterINS1D_15DefaultEpilogueIaSJ_SJ_NS1C_6thread17LinearCombinationIaLi1EiiLNS1H_9ScaleType4KindE0ELNS_15FloatRoundStyleE2EaEENS1_15EpilogueDefaultEEEEEvvEEEEvNT_6ParamsE,@"STO_CUDA_ENTRY STV_DEFAULT"
_ZN7cutlass13device_kernelINS_4gemm6kernel13GemmUniversalIN4cute5tupleIJiiiiEEENS1_10collective13CollectiveMmaINS1_34MainloopSm90TmaGmmaWarpSpecializedILi5ENS5_IJNS4_1CILi1EEENSA_ILi2EEESB_EEENS1_35KernelTmaWarpSpecializedCooperativeEEENS5_IJNSA_ILi128EEENSA_ILi256EEESG_EEEaNS5_IJlSB_lEEEaSJ_NS4_8TiledMMAINS4_8MMA_AtomIJNS4_4SM904GMMA27MMA_64x256x32_S32S8S8_SS_TNEEEENS4_6LayoutINS5_IJSC_SB_SB_EEENS5_IJSB_NSA_ILi0EEESS_EEEEENS5_IJNS4_10UnderscoreESV_SV_EEEEENS4_23SM90_TMA_LOAD_MULTICASTENS4_14ComposedLayoutINS4_7SwizzleILi3ELi4ELi3EEENS4_18smem_ptr_flag_bitsILi8EEENSQ_INS5_IJNSA_ILi8EEESG_EEENS5_IJSG_SB_EEEEEEEvNS4_8identityENS4_13SM90_TMA_LOADES18_vS19_EENS_8epilogue10collective6detail29Sm90TmaWarpSpecializedAdapterINS1D_15DefaultEpilogueIaSJ_SJ_NS1C_6thread17LinearCombinationIaLi1EiiLNS1H_9ScaleType4KindE0ELNS_15FloatRoundStyleE2EaEENS1_15EpilogueDefaultEEEEEvvEEEEvNT_6ParamsE:
[----:B------:R-:W0:Y:S01]  /*0000*/  LDC R1, c[0x0][0x28] ;  /* 0x00000a00ff017b82 */ /* 0x000e220000000800 */
[----:B------:R-:W1:Y:S01]  /*0010*/  S2R R18, SR_TID.X ;  /* 0x0000000000127919 */ /* 0x000e620000002100 */
[----:B------:R-:W-:Y:S01]  /*0020*/  ELECT P0, URZ, PT ;  /* 0x00000000003f782f */ /* 0x000fe20003800000 */
[----:B------:R-:W-:Y:S01]  /*0030*/  BSSY B0, `(.L_x_0) ;  /* 0x000000f000007945 */ /* 0x000fe20003800000 */
[--C-:B-1----:R-:W-:Y:S02]  /*0040*/  SHF.R.U32.HI R0, RZ, 0x5, R18.reuse ;  /* 0x00000005ff007819 */ /* 0x102fe40000011612 */
[----:B------:R-:W-:-:S03]  /*0050*/  SHF.R.U32.HI R3, RZ, 0x7, R18 ;  /* 0x00000007ff037819 */ /* 0x000fc60000011612 */
[----:B------:R-:W1:Y:S04]  /*0060*/  SHFL.IDX PT, R2, R0, RZ, 0x1f ;  /* 0x00001fff00027589 */ /* 0x000e6800000e0000 */
[----:B------:R2:W3:Y:S01]  /*0070*/  SHFL.IDX PT, R5, R3, RZ, 0x1f ;  /* 0x00001fff03057589 */ /* 0x0004e200000e0000 */
[----:B-1----:R-:W-:-:S13]  /*0080*/  ISETP.NE.OR P0, PT, R2, RZ, !P0 ;  /* 0x000000ff0200720c */ /* 0x002fda0004705670 */
[----:B0-23--:R-:W-:Y:S05]  /*0090*/  @P0 BRA `(.L_x_1) ;  /* 0x0000000000200947 */ /* 0x00dfea0003800000 */
[----:B------:R-:W-:Y:S02]  /*00a0*/  ULDC.64 UR4, c[0x0][0x198] ;  /* 0x0000660000047ab9 */ /* 0x000fe40000000a00 */
[----:B------:R-:W-:Y:S02]  /*00b0*/  UIADD3 UR6, UP0, UR4, 0xf0, URZ ;  /* 0x000000f004067890 */ /* 0x000fe4000ff1e03f */
[----:B------:R-:W-:Y:S02]  /*00c0*/  UIADD3 UR4, UP1, UR4, 0x1f0, URZ ;  /* 0x000001f004047890 */ /* 0x000fe4000ff3e03f */
[----:B------:R-:W-:Y:S02]  /*00d0*/  UIADD3.X UR7, URZ, UR5, URZ, UP0, !UPT ;  /* 0x000000053f077290 */ /* 0x000fe400087fe43f */
[----:B------:R-:W-:-:S07]  /*00e0*/  UIADD3.X UR5, URZ, UR5, URZ, UP1, !UPT ;  /* 0x000000053f057290 */ /* 0x000fce0008ffe43f */
[----:B------:R0:W-:Y:S02]  /*00f0*/  UTMACCTL.PF [UR6] ;  /* 0x00000000060079b9 */ /* 0x0001e40008040000 */
[----:B------:R0:W-:Y:S02]  /*0100*/  UTMACCTL.PF [UR4] ;  /* 0x00000000040079b9 */ /* 0x0001e40008040000 */
[----:B0-----:R-:W-:Y:S01]  /*0110*/  NOP ;  /* 0x0000000000007918 */ /* 0x001fe20000000000 */
.L_x_1:
[----:B------:R-:W-:Y:S05]  /*0120*/  BSYNC B0 ;  /* 0x0000000000007941 */ /* 0x000fea0003800000 */
.L_x_0:
[----:B------:R-:W0:Y:S02]  /*0130*/  SHFL.IDX PT, R3, R0, RZ, 0x1f ;  /* 0x00001fff00037589 */ /* 0x000e2400000e0000 */
[----:B0-----:R-:W-:-:S13]  /*0140*/  ISETP.NE.AND P0, PT, R3, RZ, PT ;  /* 0x000000ff0300720c */ /* 0x001fda0003f05270 */
[----:B------:R-:W-:Y:S05]  /*0150*/  @P0 BRA `(.L_x_2) ;  /* 0x0000000000600947 */ /* 0x000fea0003800000 */
[----:B------:R-:W0:Y:S01]  /*0160*/  S2UR UR8, SR_CgaCtaId ;  /* 0x00000000000879c3 */ /* 0x000e220000008800 */
[----:B------:R-:W-:Y:S01]  /*0170*/  UMOV UR4, 0x400 ;  /* 0x0000040000047882 */ /* 0x000fe20000000000 */
[----:B------:R-:W-:Y:S01]  /*0180*/  UMOV UR5, 0x1 ;  /* 0x0000000100057882 */ /* 0x000fe20000000000 */
[----:B------:R-:W-:Y:S01]  /*0190*/  UMOV UR6, 0x4 ;  /* 0x0000000400067882 */ /* 0x000fe20000000000 */
[----:B------:R-:W-:Y:S01]  /*01a0*/  ELECT P0, URZ, PT ;  /* 0x00000000003f782f */ /* 0x000fe20003800000 */
[----:B------:R-:W-:-:S04]  /*01b0*/  UIADD3 UR6, -UR6, 0x100000, URZ ;  /* 0x0010000006067890 */ /* 0x000fc8000fffe13f */
[----:B------:R-:W-:Y:S02]  /*01c0*/  USHF.L.U32 UR7, UR6, 0xb, URZ ;  /* 0x0000000b06077899 */ /* 0x000fe4000800063f */
[----:B------:R-:W-:Y:S02]  /*01d0*/  USHF.L.U32 UR6, UR6, 0x1, URZ ;  /* 0x0000000106067899 */ /* 0x000fe4000800063f */
[----:B0-----:R-:W-:Y:S02]  /*01e0*/  ULEA UR8, UR8, UR4, 0x18 ;  /* 0x0000000408087291 */ /* 0x001fe4000f8ec03f */
[----:B------:R-:W-:-:S04]  /*01f0*/  UIADD3 UR4, -UR5, 0x100000, URZ ;  /* 0x0010000005047890 */ /* 0x000fc8000fffe13f */
[----:B------:R-:W-:Y:S02]  /*0200*/  USHF.L.U32 UR5, UR4, 0xb, URZ ;  /* 0x0000000b04057899 */ /* 0x000fe4000800063f */
[----:B------:R-:W-:Y:S01]  /*0210*/  USHF.L.U32 UR4, UR4, 0x1, URZ ;  /* 0x0000000104047899 */ /* 0x000fe2000800063f */
[----:B------:R-:W0:Y:S11]  /*0220*/  FENCE.VIEW.ASYNC.S ;  /* 0x00000000000073c6 */ /* 0x000e360000000000 */
[----:B0-----:R0:W1:Y:S01]  /*0230*/  SYNCS.EXCH.64 URZ, [UR8], UR4 ;  /* 0x00000004083f75b2 */ /* 0x0010620008000100 */
[----:B------:R0:W2:Y:S01]  /*0240*/  SYNCS.EXCH.64 URZ, [UR8+0x28], UR6 ;  /* 0x00002806083f75b2 */ /* 0x0000a20008000100 */
[----:B------:R0:W3:Y:S01]  /*0250*/  SYNCS.EXCH.64 URZ, [UR8+0x8], UR4 ;  /* 0x00000804083f75b2 */ /* 0x0000e20008000100 */
[----:B------:R0:W4:Y:S01]  /*0260*/  SYNCS.EXCH.64 URZ, [UR8+0x30], UR6 ;  /* 0x00003006083f75b2 */ /* 0x0001220008000100 */
[----:B------:R0:W0:Y:S01]  /*0270*/  SYNCS.EXCH.64 URZ, [UR8+0x10], UR4 ;  /* 0x00001004083f75b2 */ /* 0x0000220008000100 */
[----:B------:R0:W0:Y:S01]  /*0280*/  SYNCS.EXCH.64 URZ, [UR8+0x38], UR6 ;  /* 0x00003806083f75b2 */ /* 0x0000220008000100 */
[----:B------:R0:W0:Y:S01]  /*0290*/  SYNCS.EXCH.64 URZ, [UR8+0x18], UR4 ;  /* 0x00001804083f75b2 */ /* 0x0000220008000100 */
[----:B------:R0:W0:Y:S01]  /*02a0*/  SYNCS.EXCH.64 URZ, [UR8+0x40], UR6 ;  /* 0x00004006083f75b2 */ /* 0x0000220008000100 */
[----:B------:R0:W0:Y:S01]  /*02b0*/  SYNCS.EXCH.64 URZ, [UR8+0x20], UR4 ;  /* 0x00002004083f75b2 */ /* 0x0000220008000100 */
[----:B------:R0:W0:Y:S01]  /*02c0*/  SYNCS.EXCH.64 URZ, [UR8+0x48], UR6 ;  /* 0x00004806083f75b2 */ /* 0x0000220008000100 */
[----:B------:R-:W-:Y:S01]  /*02d0*/  NOP ;  /* 0x0000000000007918 */ /* 0x000fe20000000000 */
.L_x_2:
[----:B------:R-:W-:Y:S01]  /*02e0*/  SHF.R.S32.HI R7, RZ, 0x1f, R18 ;  /* 0x0000001fff077819 */ /* 0x000fe20000011412 */
[----:B------:R-:W5:Y:S01]  /*02f0*/  SHFL.IDX PT, R0, R0, RZ, 0x1f ;  /* 0x00001fff00007589 */ /* 0x000f6200000e0000 */
[----:B0-----:R-:W0:Y:S01]  /*0300*/  S2UR UR8, SR_CTAID.X ;  /* 0x00000000000879c3 */ /* 0x001e220000002500 */
[----:B------:R-:W-:Y:S02]  /*0310*/  ELECT P0, URZ, PT ;  /* 0x00000000003f782f */ /* 0x000fe40003800000 */
[----:B------:R-:W-:Y:S01]  /*0320*/  LEA.HI R7, R7, R18, RZ, 0x7 ;  /* 0x0000001207077211 */ /* 0x000fe200078f38ff */
[----:B------:R-:W1:Y:S01]  /*0330*/  S2R R4, SR_CTAID.Y ;  /* 0x0000000000047919 */ /* 0x000e620000002600 */
[----:B------:R-:W-:Y:S01]  /*0340*/  ULDC UR4, c[0x0][0x154] ;  /* 0x0000550000047ab9 */ /* 0x000fe20000000800 */
[----:B------:R-:W-:Y:S01]  /*0350*/  NOP ;  /* 0x0000000000007918 */ /* 0x000fe20000000000 */
[----:B------:R-:W-:Y:S01]  /*0360*/  LOP3.LUT R7, R7, 0xffffff80, RZ, 0xc0, !PT ;  /* 0xffffff8007077812 */ /* 0x000fe200078ec0ff */
[----:B------:R-:W-:Y:S01]  /*0370*/  NOP ;  /* 0x0000000000007918 */ /* 0x000fe20000000000 */
[----:B------:R-:W2:Y:S03]  /*0380*/  LDC R13, c[0x0][0x140] ;  /* 0x00005000ff0d7b82 */ /* 0x000ea60000000800 */
[----:B------:R-:W-:-:S05]  /*0390*/  IMAD.IADD R7, R18, 0x1, -R7 ;  /* 0x0000000112077824 */ /* 0x000fca00078e0a07 */
[----:B------:R-:W-:Y:S01]  /*03a0*/  SHF.R.S32.HI R6, RZ, 0x1f, R7 ;  /* 0x0000001fff067819 */ /* 0x000fe20000011407 */
[----:B------:R-:W3:Y:S01]  /*03b0*/  LDC R10, c[0x0][0x144] ;  /* 0x00005100ff0a7b82 */ /* 0x000ee20000000800 */
[----:B------:R-:W-:Y:S02]  /*03c0*/  LOP3.LUT P2, RZ, R7, 0x7, RZ, 0xc0, !PT ;  /* 0x0000000707ff7812 */ /* 0x000fe4000784c0ff */
[----:B------:R-:W-:Y:S02]  /*03d0*/  LEA.HI R6, R6, R7, RZ, 0x3 ;  /* 0x0000000706067211 */ /* 0x000fe400078f18ff */
[----:B-----5:R-:W-:Y:S02]  /*03e0*/  ISETP.NE.OR P0, PT, R0, RZ, !P0 ;  /* 0x000000ff0000720c */ /* 0x020fe40004705670 */
[--C-:B------:R-:W-:Y:S02]  /*03f0*/  SHF.R.S32.HI R0, RZ, 0x3, R6.reuse ;  /* 0x00000003ff007819 */ /* 0x100fe40000011406 */
[----:B------:R-:W-:-:S02]  /*0400*/  SHF.R.S32.HI R9, RZ, 0x1f, R6 ;  /* 0x0000001fff097819 */ /* 0x000fc40000011406 */
[----:B------:R-:W-:Y:S02]  /*0410*/  SHF.R.S32.HI R6, RZ, 0x1f, R3 ;  /* 0x0000001fff067819 */ /* 0x000fe40000011403 */
[----:B------:R-:W-:Y:S02]  /*0420*/  LEA.HI R9, R9, R0, RZ, 0x2 ;  /* 0x0000000009097211 */ /* 0x000fe400078f10ff */
[----:B------:R-:W-:Y:S02]  /*0430*/  LEA.HI R6, R6, R3, RZ, 0x2 ;  /* 0x0000000306067211 */ /* 0x000fe400078f10ff */
[----:B-1----:R-:W-:Y:S01]  /*0440*/  I2FP.F32.U32 R8, R4 ;  /* 0x0000000400087245 */ /* 0x002fe20000201000 */
[----:B------:R-:W-:Y:S01]  /*0450*/  VOTEU.ALL UP0, P0 ;  /* 0x00000000003f7886 */ /* 0x000fe20000000000 */
[----:B------:R-:W-:Y:S01]  /*0460*/  LOP3.LUT R6, R6, 0x3ffffffc, RZ, 0xc0, !PT ;  /* 0x3ffffffc06067812 */ /* 0x000fe200078ec0ff */
[----:B------:R-:W-:Y:S01]  /*0470*/  VOTEU.ALL UP1, P0 ;  /* 0x00000000003f7886 */ /* 0x000fe20000020000 */
[----:B------:R-:W-:Y:S01]  /*0480*/  LOP3.LUT R9, R9, 0xfffffffc, RZ, 0xc0, !PT ;  /* 0xfffffffc09097812 */ /* 0x000fe200078ec0ff */
[----:B------:R-:W-:Y:S01]  /*0490*/  FMUL R12, R8, UR4 ;  /* 0x00000004080c7c20 */ /* 0x000fe20008400000 */
[----:B------:R-:W1:Y:S01]  /*04a0*/  @!UP0 S2UR UR7, SR_CgaCtaId ;  /* 0x00000000000789c3 */ /* 0x000e620000008800 */
[----:B------:R-:W-:Y:S01]  /*04b0*/  IMAD.IADD R11, R3, 0x1, -R6 ;  /* 0x00000001030b7824 */ /* 0x000fe200078e0a06 */
[----:B0-----:R-:W-:Y:S01]  /*04c0*/  I2FP.F32.U32 R6, UR8 ;  /* 0x0000000800067c45 */ /* 0x001fe20008201000 */
[----:B------:R-:W-:Y:S01]  /*04d0*/  IMAD.IADD R0, R0, 0x1, -R9 ;  /* 0x0000000100007824 */ /* 0x000fe200078e0a09 */
[----:B------:R-:W-:Y:S01]  /*04e0*/  ULDC UR4, c[0x0][0x150] ;  /* 0x0000540000047ab9 */ /* 0x000fe20000000800 */
[----:B------:R-:W0:Y:S01]  /*04f0*/  F2I.U32.TRUNC.NTZ R12, R12 ;  /* 0x0000000c000c7305 */ /* 0x000e22000020f000 */
[----:B------:R-:W-:Y:S01]  /*0500*/  SHF.R.S32.HI R3, RZ, 0x1f, R2 ;  /* 0x0000001fff037819 */ /* 0x000fe20000011402 */
[----:B------:R-:W-:Y:S01]  /*0510*/  FMUL R8, R6, UR4 ;  /* 0x0000000406087c20 */ /* 0x000fe20008400000 */
[----:B------:R-:W5:Y:S01]  /*0520*/  LDC R9, c[0x0][0x148] ;  /* 0x00005200ff097b82 */ /* 0x000f620000000800 */
[----:B------:R-:W-:Y:S01]  /*0530*/  IMAD R11, R11, 0x4, R0 ;  /* 0x000000040b0b7824 */ /* 0x000fe200078e0200 */
[----:B------:R-:W-:Y:S01]  /*0540*/  LEA.HI R3, R3, R2, RZ, 0x2 ;  /* 0x0000000203037211 */ /* 0x000fe200078f10ff */
[----:B------:R-:W-:Y:S01]  /*0550*/  UMOV UR4, 0x20 ;  /* 0x0000002000047882 */ /* 0x000fe20000000000 */
[----:B------:R-:W-:Y:S01]  /*0560*/  @!UP0 UMOV UR6, 0x400 ;  /* 0x0000040000068882 */ /* 0x000fe20000000000 */
[----:B------:R-:W4:Y:S01]  /*0570*/  F2I.U32.TRUNC.NTZ R8, R8 ;  /* 0x0000000800087305 */ /* 0x000f22000020f000 */
[----:B------:R-:W-:Y:S01]  /*0580*/  LOP3.LUT R3, R3, 0xfffffffc, RZ, 0xc0, !PT ;  /* 0xfffffffc03037812 */ /* 0x000fe200078ec0ff */
[----:B------:R-:W-:Y:S01]  /*0590*/  IMAD.SHL.U32 R6, R11, 0x4, RZ ;  /* 0x000000040b067824 */ /* 0x000fe200078e00ff */
[----:B------:R-:W-:-:S04]  /*05a0*/  @!UP0 UIADD3 UR4, -UR4, 0x100000, URZ ;  /* 0x0010000004048890 */ /* 0x000fc8000fffe13f */
[----:B------:R-:W-:Y:S02]  /*05b0*/  @!UP0 USHF.L.U32 UR5, UR4, 0xb, URZ ;  /* 0x0000000b04058899 */ /* 0x000fe4000800063f */
[----:B------:R-:W-:Y:S01]  /*05c0*/  @!UP0 USHF.L.U32 UR4, UR4, 0x1, URZ ;  /* 0x0000000104048899 */ /* 0x000fe2000800063f */
[----:B--2---:R-:W-:Y:S01]  /*05d0*/  ISETP.EQ.U32.AND P3, PT, R13, 0x1, PT ;  /* 0x000000010d00780c */ /* 0x004fe20003f62070 */
[----:B------:R-:W-:Y:S01]  /*05e0*/  IMAD.IADD R0, R2, 0x1, -R3 ;  /* 0x0000000102007824 */ /* 0x000fe200078e0a03 */
[----:B------:R-:W-:Y:S01]  /*05f0*/  LOP3.LUT R23, R11, 0xc, R6, 0x78, !PT ;  /* 0x0000000c0b177812 */ /* 0x000fe200078e7806 */
[----:B0-----:R-:W-:Y:S01]  /*0600*/  IMAD.MOV R14, RZ, RZ, -R12 ;  /* 0x000000ffff0e7224 */ /* 0x001fe200078e0a0c */
[----:B-1----:R-:W-:Y:S02]  /*0610*/  @!UP0 ULEA UR6, UR7, UR6, 0x18 ;  /* 0x0000000607068291 */ /* 0x002fe4000f8ec03f */
[C---:B------:R-:W-:Y:S01]  /*0620*/  ISETP.NE.AND P1, PT, R0.reuse, 0x3, PT ;  /* 0x000000030000780c */ /* 0x040fe20003f25270 */
[----:B------:R-:W-:Y:S01]  /*0630*/  VOTEU.ALL UP0, P0 ;  /* 0x00000000003f7886 */ /* 0x000fe20000000000 */
[----:B------:R-:W-:Y:S01]  /*0640*/  ISETP.LT.U32.AND P0, PT, R23, 0x2, !P2 ;  /* 0x000000021700780c */ /* 0x000fe20005701070 */
[----:B----4-:R-:W-:Y:S01]  /*0650*/  IMAD.MOV R3, RZ, RZ, -R8 ;  /* 0x000000ffff037224 */ /* 0x010fe200078e0a08 */
[----:B------:R-:W-:Y:S01]  /*0660*/  ISETP.EQ.OR P1, PT, R0, RZ, !P1 ;  /* 0x000000ff0000720c */ /* 0x000fe20004f22670 */
[C---:B------:R-:W-:Y:S01]  /*0670*/  VIADD R8, R5.reuse, 0xffffffff ;  /* 0xffffffff05087836 */ /* 0x040fe20000000000 */
[----:B------:R-:W-:Y:S01]  /*0680*/  ISETP.NE.AND P2, PT, R5, RZ, PT ;  /* 0x000000ff0500720c */ /* 0x000fe20003f45270 */
[----:B-----5:R-:W-:Y:S01]  /*0690*/  IMAD R2, R9, R14, R4 ;  /* 0x0000000e09027224 */ /* 0x020fe200078e0204 */
[----:B------:R-:W-:Y:S01]  /*06a0*/  ISETP.EQ.AND P1, PT, R5, RZ, P1 ;  /* 0x000000ff0500720c */ /* 0x000fe20000f22270 */
[----:B---3--:R-:W-:Y:S01]  /*06b0*/  IMAD R3, R10, R3, UR8 ;  /* 0x000000080a037e24 */ /* 0x008fe2000f8e0203 */
[----:B------:R-:W-:Y:S01]  /*06c0*/  ISETP.GE.U32.AND P5, PT, R8, 0x2, PT ;  /* 0x000000020800780c */ /* 0x000fe20003fa6070 */
[----:B------:R-:W0:Y:S02]  /*06d0*/  FENCE.VIEW.ASYNC.S ;  /* 0x00000000000073c6 */ /* 0x000e240000000000 */
[----:B0-----:R0:W1:Y:S01]  /*06e0*/  @!UP0 SYNCS.EXCH.64 URZ, [UR6+0x60], UR4 ;  /* 0x00006004063f85b2 */ /* 0x0010620008000100 */
[----:B------:R-:W-:-:S02]  /*06f0*/  ISETP.NE.AND P4, PT, R2, R23, PT ;  /* 0x000000170200720c */ /* 0x000fc40003f85270 */
[----:B------:R-:W-:Y:S02]  /*0700*/  SEL R19, RZ, 0x1, !P1 ;  /* 0x00000001ff137807 */ /* 0x000fe40004800000 */
[----:B------:R-:W-:Y:S02]  /*0710*/  ISETP.EQ.OR P4, PT, R3, RZ, !P4 ;  /* 0x000000ff0300720c */ /* 0x000fe40006782670 */
[----:B------:R-:W-:Y:S02]  /*0720*/  SEL R19, R19, 0x2, P5 ;  /* 0x0000000213137807 */ /* 0x000fe40002800000 */
[----:B------:R-:W-:-:S04]  /*0730*/  PLOP3.LUT P0, PT, P0, P4, PT, 0x80, 0x0 ;  /* 0x000000000000781c */ /* 0x000fc80000709070 */
[----:B------:R-:W-:Y:S01]  /*0740*/  P2R R157, PR, RZ, 0x1 ;  /* 0x00000001ff9d7803 */ /* 0x000fe20000000000 */
[----:B------:R0:W2:Y:S01]  /*0750*/  @!UP1 SYNCS.EXCH.64 URZ, [UR6+0x68], UR4 ;  /* 0x00006804063f95b2 */ /* 0x0000a20008000100 */
[----:B------:R-:W-:Y:S01]  /*0760*/  NOP ;  /* 0x0000000000007918 */ /* 0x000fe20000000000 */
[----:B------:R-:W-:Y:S06]  /*0770*/  @!P3 BRA `(.L_x_3) ;  /* 0x000000000008b947 */ /* 0x000fec0003800000 */
[----:B-12---:R-:W-:Y:S01]  /*0780*/  UCGABAR_ARV ;  /* 0x00000000000079c7 */ /* 0x006fe20008000000 */
[----:B------:R-:W-:Y:S05]  /*0790*/  BRA `(.L_x_4) ;  /* 0x0000000000047947 */ /* 0x000fea0003800000 */
.L_x_3:
[----:B-12---:R-:W-:Y:S01]  /*07a0*/  NOP ;  /* 0x0000000000007918 */ /* 0x006fe20000000000 */
.L_x_4:
[----:B------:R-:W1:Y:S01]  /*07b0*/  LDC R2, c[0x0][0x65c] ;  /* 0x00019700ff027b82 */ /* 0x000e620000000800 */
[----:B------:R-:W-:Y:S02]  /*07c0*/  IMAD.U32 R6, RZ, RZ, UR8 ;  /* 0x00000008ff067e24 */ /* 0x000fe4000f8e00ff */
[----:B------:R-:W-:Y:S01]  /*07d0*/  IMAD.MOV.U32 R7, RZ, RZ, RZ ;  /* 0x000000ffff077224 */ /* 0x000fe200078e00ff */
[----:B-1----:R-:W-:-:S04]  /*07e0*/  ISETP.NE.AND P1, PT, R2, 0x1, PT ;  /* 0x000000010200780c */ /* 0x002fc80003f25270 */
[----:B------:R-:W-:-:S09]  /*07f0*/  P2R R5, PR, RZ, 0x2 ;  /* 0x00000002ff057803 */ /* 0x000fd20000000000 */
[----:B------:R-:W1:Y:S01]  /*0800*/  @P1 LDC R17, c[0x0][0x10] ;  /* 0x00000400ff111b82 */ /* 0x000e620000000800 */
[----:B------:R-:W-:Y:S02]  /*0810*/  @P1 IMAD.MOV.U32 R5, RZ, RZ, RZ ;  /* 0x000000ffff051224 */ /* 0x000fe400078e00ff */
[----:B------:R-:W-:-:S05]  /*0820*/  @P1 IMAD.MOV.U32 R13, RZ, RZ, RZ ;  /* 0x000000ffff0d1224 */ /* 0x000fca00078e00ff */
[----:B------:R-:W2:Y:S01]  /*0830*/  @!P1 LDC R11, c[0x0][0xc] ;  /* 0x00000300ff0b9b82 */ /* 0x000ea20000000800 */
[----:B-1----:R-:W-:-:S04]  /*0840*/  @P1 IMAD.WIDE.U32 R16, R17, UR8, R4 ;  /* 0x0000000811101c25 */ /* 0x002fc8000f8e0004 */
[----:B------:R-:W-:Y:S02]  /*0850*/  @P1 IMAD.IADD R17, R17, 0x1, R13 ;  /* 0x0000000111111824 */ /* 0x000fe400078e020d */
[----:B--2---:R-:W-:-:S04]  /*0860*/  @!P1 IMAD.WIDE.U32 R6, R4, R11, R6 ;  /* 0x0000000b04069225 */ /* 0x004fc800078e0006 */
[----:B------:R-:W-:Y:S02]  /*0870*/  @!P1 IMAD.MOV.U32 R16, RZ, RZ, R6 ;  /* 0x000000ffff109224 */ /* 0x000fe400078e0006 */
[----:B------:R-:W-:Y:S01]  /*0880*/  @!P1 IMAD.MOV.U32 R17, RZ, RZ, R7 ;  /* 0x000000ffff119224 */ /* 0x000fe200078e0007 */
[----:B------:R-:W-:Y:S06]  /*0890*/  @!P3 BRA `(.L_x_5) ;  /* 0x00000000000cb947 */ /* 0x000fec0003800000 */
[----:B------:R-:W-:Y:S01]  /*08a0*/  UCGABAR_WAIT ;  /* 0x0000000000007dc7 */ /* 0x000fe20008000000 */
[----:B------:R-:W-:Y:S01]  /*08b0*/  CCTL.IVALL ;  /* 0x00000000ff00798f */ /* 0x000fe20002000000 */
[----:B------:R-:W-:Y:S05]  /*08c0*/  BRA `(.L_x_6) ;  /* 0x0000000000047947 */ /* 0x000fea0003800000 */
.L_x_5:
[----:B------:R-:W-:Y:S06]  /*08d0*/  BAR.SYNC.DEFER_BLOCKING 0x0 ;  /* 0x0000000000007b1d */ /* 0x000fec0000010000 */
.L_x_6:
[----:B------:R-:W-:Y:S05]  /*08e0*/  @!P2 BRA `(.L_x_7) ;  /* 0x000000800020a947 */ /* 0x000fea0003800000 */
[----:B------:R-:W-:-:S13]  /*08f0*/  ISETP.GT.U32.AND P0, PT, R8, 0x1, PT ;  /* 0x000000010800780c */ /* 0x000fda0003f04070 */
[----:B0-----:R-:W-:Y:S05]  /*0900*/  @P0 EXIT ;  /* 0x000000000000094d */ /* 0x001fea0003800000 */
[----:B------:R-:W-:Y:S01]  /*0910*/  ULDC.64 UR4, c[0x0][0x650] ;  /* 0x0001940000047ab9 */ /* 0x000fe20000000a00 */
[----:B------:R-:W-:Y:S01]  /*0920*/  PRMT R0, RZ, 0x7610, R0 ;  /* 0x00007610ff007816 */ /* 0x000fe20000000000 */
[----:B------:R-:W-:Y:S01]  /*0930*/  IMAD.MOV.U32 R153, RZ, RZ, -0x1 ;  /* 0xffffffffff997424 */ /* 0x000fe200078e00ff */
[----:B------:R-:W-:Y:S01]  /*0940*/  ISETP.GE.U32.AND P0, PT, R16, UR4, PT ;  /* 0x0000000410007c0c */ /* 0x000fe2000bf06070 */
[----:B------:R-:W-:Y:S02]  /*0950*/  IMAD.MOV.U32 R152, RZ, RZ, -0x1 ;  /* 0xffffffffff987424 */ /* 0x000fe400078e00ff */
[----:B------:R-:W-:Y:S01]  /*0960*/  IMAD.MOV.U32 R22, RZ, RZ, -0x1 ;  /* 0xffffffffff167424 */ /* 0x000fe200078e00ff */
[----:B------:R-:W-:-:S13]  /*0970*/  ISETP.GE.U32.AND.EX P0, PT, R17, UR5, PT, P0 ;  /* 0x0000000511007c0c */ /* 0x000fda000bf06100 */
[----:B------:R-:W-:Y:S05]  /*0980*/  @P0 BRA `(.L_x_8) ;  /* 0x00000004002c0947 */ /* 0x000fea0003800000 */
[----:B------:R-:W0:Y:S01]  /*0990*/  LDC.64 R20, c[0x0][0x628] ;  /* 0x00018a00ff147b82 */ /* 0x000e220000000a00 */
[----:B------:R-:W-:Y:S02]  /*09a0*/  IMAD.MOV.U32 R6, RZ, RZ, R16 ;  /* 0x000000ffff067224 */ /* 0x000fe400078e0010 */
[----:B------:R-:W-:-:S05]  /*09b0*/  IMAD.MOV.U32 R7, RZ, RZ, R17 ;  /* 0x000000ffff077224 */ /* 0x000fca00078e0011 */
[----:B------:R-:W1:Y:S08]  /*09c0*/  LDC R0, c[0x0][0x630] ;  /* 0x00018c00ff007b82 */ /* 0x000e700000000800 */
[----:B------:R-:W2:Y:S01]  /*09d0*/  LDC.64 R24, c[0x0][0x620] ;  /* 0x00018800ff187b82 */ /* 0x000ea20000000a00 */
[----:B0-----:R-:W-:-:S04]  /*09e0*/  ISETP.NE.U32.AND P0, PT, R20, RZ, PT ;  /* 0x000000ff1400720c */ /* 0x001fc80003f05070 */
[----:B------:R-:W-:-:S13]  /*09f0*/  ISETP.NE.AND.EX P0, PT, R21, RZ, PT, P0 ;  /* 0x000000ff1500720c */ /* 0x000fda0003f05300 */
[----:B-12---:R-:W-:Y:S05]  /*0a00*/  @!P0 BRA `(.L_x_9) ;  /* 0x0000000000288947 */ /* 0x006fea0003800000 */
[----:B------:R-:W0:Y:S02]  /*0a10*/  LDC R13, c[0x0][0x634] ;  /* 0x00018d00ff0d7b82 */ /* 0x000e240000000800 */
[----:B0-----:R-:W-:-:S05]  /*0a20*/  IADD3 R13, P0, R16, R13, RZ ;  /* 0x0000000d100d7210 */ /* 0x001fca0007f1e0ff */
[----:B------:R-:W-:-:S04]  /*0a30*/  IMAD.X R15, RZ, RZ, R17, P0 ;  /* 0x000000ffff0f7224 */ /* 0x000fc800000e0611 */
[----:B------:R-:W-:-:S04]  /*0a40*/  IMAD.WIDE.U32 R6, R15, R20, RZ ;  /* 0x000000140f067225 */ /* 0x000fc800078e00ff */
[----:B------:R-:W-:-:S04]  /*0a50*/  IMAD.WIDE.U32 R10, P0, R13, R21, R6 ;  /* 0x000000150d0a7225 */ /* 0x000fc80007800006 */
[----:B------:R-:W-:-:S04]  /*0a60*/  IMAD.WIDE.U32 R6, R13, R20, RZ ;  /* 0x000000140d067225 */ /* 0x000fc800078e00ff */
[----:B------:R-:W-:Y:S01]  /*0a70*/  IMAD.X R13, RZ, RZ, RZ, P0 ;  /* 0x000000ffff0d7224 */ /* 0x000fe200000e06ff */
[----:B------:R-:W-:Y:S01]  /*0a80*/  IADD3 RZ, P0, R7, R10, RZ ;  /* 0x0000000a07ff7210 */ /* 0x000fe20007f1e0ff */
[----:B------:R-:W-:-:S04]  /*0a90*/  IMAD.MOV.U32 R12, RZ, RZ, R11 ;  /* 0x000000ffff0c7224 */ /* 0x000fc800078e000b */
[----:B------:R-:W-:-:S08]  /*0aa0*/  IMAD.WIDE.U32.X R6, R15, R21, R12, P0 ;  /* 0x000000150f067225 */ /* 0x000fd000000e040c */
.L_x_9:
[----:B------:R-:W0:Y:S01]  /*0ab0*/  LDC.64 R20, c[0x0][0x640] ;  /* 0x00019000ff147b82 */ /* 0x000e220000000a00 */
[--C-:B------:R-:W-:Y:S01]  /*0ac0*/  SHF.R.U64 R27, R6, R0, R7.reuse ;  /* 0x00000000061b7219 */ /* 0x100fe20000001207 */
[----:B------:R-:W-:Y:S01]  /*0ad0*/  IMAD R28, R9, R14, R4 ;  /* 0x0000000e091c7224 */ /* 0x000fe200078e0204 */
[----:B------:R-:W-:Y:S02]  /*0ae0*/  SHF.R.U32.HI R0, RZ, R0, R7 ;  /* 0x00000000ff007219 */ /* 0x000fe40000011607 */
[----:B------:R-:W-:-:S03]  /*0af0*/  IADD3 R5, P0, RZ, -R27, RZ ;  /* 0x8000001bff057210 */ /* 0x000fc60007f1e0ff */
[----:B------:R-:W1:Y:S02]  /*0b00*/  LDC R8, c[0x0][0x618] ;  /* 0x00018600ff087b82 */ /* 0x000e640000000800 */
[----:B------:R-:W-:-:S04]  /*0b10*/  IMAD.X R7, RZ, RZ, ~R0, P0 ;  /* 0x000000ffff077224 */ /* 0x000fc800000e0e00 */
[-C--:B------:R-:W-:Y:S02]  /*0b20*/  IMAD R0, R7, R24.reuse, RZ ;  /* 0x0000001807007224 */ /* 0x080fe400078e02ff */
[----:B------:R-:W2:Y:S01]  /*0b30*/  LDC R11, c[0x0][0x608] ;  /* 0x00018200ff0b7b82 */ /* 0x000ea20000000800 */
[----:B------:R-:W-:-:S04]  /*0b40*/  IMAD.WIDE.U32 R6, R5, R24, R16 ;  /* 0x0000001805067225 */ /* 0x000fc800078e0010 */
[----:B------:R-:W-:Y:S02]  /*0b50*/  IMAD R5, R5, R25, R0 ;  /* 0x0000001905057224 */ /* 0x000fe400078e0200 */
[----:B------:R-:W-:Y:S01]  /*0b60*/  IMAD.MOV.U32 R25, RZ, RZ, 0x1 ;  /* 0x00000001ff197424 */ /* 0x000fe200078e00ff */
[----:B------:R-:W3:Y:S01]  /*0b70*/  LDC R12, c[0x0][0x658] ;  /* 0x00019600ff0c7b82 */ /* 0x000ee20000000800 */
[----:B0-----:R-:W-:Y:S01]  /*0b80*/  ISETP.NE.U32.AND P0, PT, R20, RZ, PT ;  /* 0x000000ff1400720c */ /* 0x001fe20003f05070 */
[----:B------:R-:W-:Y:S02]  /*0b90*/  IMAD.IADD R5, R7, 0x1, R5 ;  /* 0x0000000107057824 */ /* 0x000fe400078e0205 */
[----:B------:R-:W-:Y:S01]  /*0ba0*/  IMAD.MOV.U32 R7, RZ, RZ, -0x1 ;  /* 0xffffffffff077424 */ /* 0x000fe200078e00ff */
[----:B------:R-:W-:-:S03]  /*0bb0*/  ISETP.NE.AND.EX P0, PT, R21, RZ, PT, P0 ;  /* 0x000000ff1500720c */ /* 0x000fc60003f05300 */
[----:B------:R-:W0:Y:S01]  /*0bc0*/  LDC R15, c[0x0][0x600] ;  /* 0x00018000ff0f7b82 */ /* 0x000e220000000800 */
[-CC-:B-1----:R-:W-:Y:S02]  /*0bd0*/  SHF.R.U64 R13, R6, R8.reuse, R5.reuse ;  /* 0x00000008060d7219 */ /* 0x182fe40000001205 */
[----:B------:R-:W-:-:S05]  /*0be0*/  SHF.R.U32.HI R0, RZ, R8, R5 ;  /* 0x00000008ff007219 */ /* 0x000fca0000011605 */
[----:B------:R-:W1:Y:S01]  /*0bf0*/  LDC R22, c[0x0][0x648] ;  /* 0x00019200ff167b82 */ /* 0x000e620000000800 */
[-CC-:B--2---:R-:W-:Y:S02]  /*0c00*/  SHF.R.U64 R29, R13, R11.reuse, R0.reuse ;  /* 0x0000000b0d1d7219 */ /* 0x184fe40000001200 */
[----:B------:R-:W-:-:S05]  /*0c10*/  SHF.R.U32.HI R5, RZ, R11, R0 ;  /* 0x0000000bff057219 */ /* 0x000fca0000011600 */
[----:B------:R-:W2:Y:S01]  /*0c20*/  LDC R24, c[0x0][0x638] ;  /* 0x00018e00ff187b82 */ /* 0x000ea20000000800 */
[-CC-:B---3--:R-:W-:Y:S02]  /*0c30*/  SHF.R.U64 R14, R29, R12.reuse, R5.reuse ;  /* 0x0000000c1d0e7219 */ /* 0x188fe40000001205 */
[-C--:B------:R-:W-:Y:S02]  /*0c40*/  SHF.L.U32 R0, R7, R12.reuse, RZ ;  /* 0x0000000c07007219 */ /* 0x080fe400000006ff */
[----:B------:R-:W-:Y:S01]  /*0c50*/  SHF.R.U32.HI R5, RZ, R12, R5 ;  /* 0x0000000cff057219 */ /* 0x000fe20000011605 */
[----:B------:R-:W-:Y:S01]  /*0c60*/  IMAD.MOV.U32 R4, RZ, RZ, R14 ;  /* 0x000000ffff047224 */ /* 0x000fe200078e000e */
[----:B------:R-:W-:Y:S01]  /*0c70*/  LOP3.LUT R10, RZ, R0, RZ, 0x33, !PT ;  /* 0x00000000ff0a7212 */ /* 0x000fe200078e33ff */
[----:B------:R-:W3:Y:S01]  /*0c80*/  LDC R26, c[0x0][0x610] ;  /* 0x00018400ff1a7b82 */ /* 0x000ee20000000800 */
[----:B------:R-:W-:Y:S05]  /*0c90*/  @!P0 BRA `(.L_x_10) ;  /* 0x0000000000288947 */ /* 0x000fea0003800000 */
[----:B------:R-:W4:Y:S02]  /*0ca0*/  LDC R9, c[0x0][0x64c] ;  /* 0x00019300ff097b82 */ /* 0x000f240000000800 */
[----:B----4-:R-:W-:-:S05]  /*0cb0*/  IADD3 R9, P0, R14, R9, RZ ;  /* 0x000000090e097210 */ /* 0x010fca0007f1e0ff */
        /* <DEDUP_REMOVED lines=8> */
.L_x_10:
[----:B-1----:R-:W-:Y:S01]  /*0d40*/  SHF.R.U64 R4, R4, R22, R5 ;  /* 0x0000001604047219 */ /* 0x002fe20000001205 */
[----:B0-----:R-:W-:Y:S01]  /*0d50*/  VIADD R6, R15, 0xffffffff ;  /* 0xffffffff0f067836 */ /* 0x001fe20000000000 */
[----:B------:R-:W-:Y:S01]  /*0d60*/  SHF.L.U32 R0, R25, R12, RZ ;  /* 0x0000000c19007219 */ /* 0x000fe200000006ff */
[----:B------:R-:W-:Y:S01]  /*0d70*/  IMAD.MOV.U32 R22, RZ, RZ, R27 ;  /* 0x000000ffff167224 */ /* 0x000fe200078e001b */
[----:B------:R-:W-:Y:S01]  /*0d80*/  LOP3.LUT R5, R29, R10, RZ, 0xc0, !PT ;  /* 0x0000000a1d057212 */ /* 0x000fe200078ec0ff */
[----:B------:R-:W-:Y:S01]  /*0d90*/  IMAD.MOV R7, RZ, RZ, -R4 ;  /* 0x000000ffff077224 */ /* 0x000fe200078e0a04 */
[----:B------:R-:W-:Y:S02]  /*0da0*/  SEL R3, R3, R28, !P1 ;  /* 0x0000001c03037207 */ /* 0x000fe40004800000 */
[----:B------:R-:W-:Y:S01]  /*0db0*/  LOP3.LUT R6, R13, R6, RZ, 0xc0, !PT ;  /* 0x000000060d067212 */ /* 0x000fe200078ec0ff */
[----:B------:R-:W-:Y:S02]  /*0dc0*/  IMAD R4, R0, R4, R5 ;  /* 0x0000000400047224 */ /* 0x000fe400078e0205 */
[----:B--2---:R-:W-:-:S02]  /*0dd0*/  IMAD R0, R7, R24, R14 ;  /* 0x0000001807007224 */ /* 0x004fc400078e020e */
[----:B---3--:R-:W-:Y:S02]  /*0de0*/  IMAD R3, R4, R26, R3 ;  /* 0x0000001a04037224 */ /* 0x008fe400078e0203 */
[----:B------:R-:W-:Y:S02]  /*0df0*/  IMAD.MOV.U32 R5, RZ, RZ, 0x1 ;  /* 0x00000001ff057424 */ /* 0x000fe400078e00ff */
[----:B------:R-:W-:-:S03]  /*0e00*/  IMAD R4, R0, R15, R6 ;  /* 0x0000000f00047224 */ /* 0x000fc600078e0206 */
[----:B------:R-:W-:Y:S02]  /*0e10*/  PRMT R0, R5, 0x7610, R0 ;  /* 0x0000761005007816 */ /* 0x000fe40000000000 */
[----:B------:R-:W-:Y:S02]  /*0e20*/  SEL R152, R4, R3, !P1 ;  /* 0x0000000304987207 */ /* 0x000fe40004800000 */
[----:B------:R-:W-:-:S07]  /*0e30*/  SEL R153, R3, R4, !P1 ;  /* 0x0000000403997207 */ /* 0x000fce0004800000 */
.L_x_8:
[----:B------:R-:W-:-:S08]  /*0e40*/  NOP ;  /* 0x0000000000007918 */ /* 0x000fd00000000000 */
[----:B------:R-:W0:Y:S02]  /*0e50*/  USETMAXREG.TRY_ALLOC.CTAPOOL UP0, 0xe8 ;  /* 0x000000e8000079c8 */ /* 0x000e240008000600 */
[----:B0-----:R-:W-:-:S13]  /*0e60*/  PLOP3.LUT P0, PT, PT, PT, UP0, 0x80, 0x0 ;  /* 0x000000000000781c */ /* 0x001fda0003f0f008 */
[----:B------:R-:W-:Y:S05]  /*0e70*/  @!P0 BRA `(.L_x_8) ;  /* 0xfffffffc00f08947 */ /* 0x000fea000383ffff */
[----:B------:R-:W-:Y:S01]  /*0e80*/  ULDC.64 UR4, c[0x0][0x598] ;  /* 0x0001660000047ab9 */ /* 0x000fe20000000a00 */
[----:B------:R-:W-:Y:S01]  /*0e90*/  ULDC.64 UR36, c[0x0][0x208] ;  /* 0x0000820000247ab9 */ /* 0x000fe20000000a00 */
[----:B------:R-:W-:-:S04]  /*0ea0*/  ISETP.NE.U32.AND P0, PT, RZ, UR4, PT ;  /* 0x00000004ff007c0c */ /* 0x000fc8000bf05070 */
[----:B------:R-:W-:-:S13]  /*0eb0*/  ISETP.NE.AND.EX P0, PT, RZ, UR5, PT, P0 ;  /* 0x00000005ff007c0c */ /* 0x000fda000bf05300 */
[----:B------:R-:W-:Y:S05]  /*0ec0*/  @!P0 BRA `(.L_x_11) ;  /* 0x00000000001c8947 */ /* 0x000fea0003800000 */
[----:B------:R-:W0:Y:S02]  /*0ed0*/  LDC.64 R4, c[0x0][0x598] ;  /* 0x00016600ff047b82 */ /* 0x000e240000000a00 */
[----:B0-----:R-:W2:Y:S02]  /*0ee0*/  LDG.E.64 R4, desc[UR36][R4.64] ;  /* 0x0000002404047981 */ /* 0x001ea4000c1e1b00 */
[----:B--2---:R-:W-:-:S04]  /*0ef0*/  ISETP.NE.U32.AND P0, PT, R4, RZ, PT ;  /* 0x000000ff0400720c */ /* 0x004fc80003f05070 */
[----:B------:R-:W-:-:S13]  /*0f00*/  ISETP.NE.AND.EX P0, PT, R5, RZ, PT, P0 ;  /* 0x000000ff0500720c */ /* 0x000fda0003f05300 */
[----:B------:R-:W-:Y:S05]  /*0f10*/  @!P0 BRA `(.L_x_11) ;  /* 0x0000000000088947 */ /* 0x000fea0003800000 */
[----:B------:R0:W5:Y:S01]  /*0f20*/  LD.E R154, desc[UR36][R4.64] ;  /* 0x00000024049a7980 */ /* 0x000162000c101900 */
[----:B------:R-:W-:Y:S05]  /*0f30*/  BRA `(.L_x_12) ;  /* 0x0000000000247947 */ /* 0x000fea0003800000 */
.L_x_11:
[----:B------:R-:W-:Y:S02]  /*0f40*/  ULDC.64 UR4, c[0x0][0x588] ;  /* 0x0001620000047ab9 */ /* 0x000fe40000000a00 */
[----:B------:R-:W-:-:S04]  /*0f50*/  ISETP.NE.U32.AND P0, PT, RZ, UR4, PT ;  /* 0x00000004ff007c0c */ /* 0x000fc8000bf05070 */
[----:B------:R-:W-:-:S13]  /*0f60*/  ISETP.NE.AND.EX P0, PT, RZ, UR5, PT, P0 ;  /* 0x00000005ff007c0c */ /* 0x000fda000bf05300 */
[----:B------:R-:W-:Y:S05]  /*0f70*/  @!P0 BRA `(.L_x_13) ;  /* 0x00000000000c8947 */ /* 0x000fea0003800000 */
[----:B------:R-:W0:Y:S02]  /*0f80*/  LDC.64 R154, c[0x0][0x588] ;  /* 0x00016200ff9a7b82 */ /* 0x000e240000000a00 */
[----:B0-----:R1:W5:Y:S01]  /*0f90*/  LDG.E R154, desc[UR36][R154.64] ;  /* 0x000000249a9a7981 */ /* 0x001362000c1e1900 */
[----:B------:R-:W-:Y:S05]  /*0fa0*/  BRA `(.L_x_12) ;  /* 0x0000000000087947 */ /* 0x000fea0003800000 */
.L_x_13:
[----:B------:R-:W-:Y:S02]  /*0fb0*/  ULDC UR4, c[0x0][0x580] ;  /* 0x0001600000047ab9 */ /* 0x000fe40000000800 */
[----:B------:R-:W-:-:S07]  /*0fc0*/  IMAD.U32 R154, RZ, RZ, UR4 ;  /* 0x00000004ff9a7e24 */ /* 0x000fce000f8e00ff */
.L_x_12:
[----:B------:R-:W-:Y:S02]  /*0fd0*/  ULDC.64 UR4, c[0x0][0x5a0] ;  /* 0x0001680000047ab9 */ /* 0x000fe40000000a00 */
[----:B------:R-:W-:-:S04]  /*0fe0*/  ISETP.NE.U32.AND P0, PT, RZ, UR4, PT ;  /* 0x00000004ff007c0c */ /* 0x000fc8000bf05070 */
[----:B------:R-:W-:-:S13]  /*0ff0*/  ISETP.NE.AND.EX P0, PT, RZ, UR5, PT, P0 ;  /* 0x00000005ff007c0c */ /* 0x000fda000bf05300 */
[----:B------:R-:W-:Y:S05]  /*1000*/  @!P0 BRA `(.L_x_14) ;  /* 0x00000000001c8947 */ /* 0x000fea0003800000 */
[----:B0-----:R-:W0:Y:S02]  /*1010*/  LDC.64 R4, c[0x0][0x5a0] ;  /* 0x00016800ff047b82 */ /* 0x001e240000000a00 */
[----:B0-----:R-:W2:Y:S02]  /*1020*/  LDG.E.64 R4, desc[UR36][R4.64] ;  /* 0x0000002404047981 */ /* 0x001ea4000c1e1b00 */
[----:B--2---:R-:W-:-:S04]  /*1030*/  ISETP.NE.U32.AND P0, PT, R4, RZ, PT ;  /* 0x000000ff0400720c */ /* 0x004fc80003f05070 */
[----:B------:R-:W-:-:S13]  /*1040*/  ISETP.NE.AND.EX P0, PT, R5, RZ, PT, P0 ;  /* 0x000000ff0500720c */ /* 0x000fda0003f05300 */
[----:B------:R-:W-:Y:S05]  /*1050*/  @!P0 BRA `(.L_x_14) ;  /* 0x0000000000088947 */ /* 0x000fea0003800000 */
[----:B-1----:R0:W5:Y:S01]  /*1060*/  LD.E R155, desc[UR36][R4.64] ;  /* 0x00000024049b7980 */ /* 0x002162000c101900 */
[----:B------:R-:W-:Y:S05]  /*1070*/  BRA `(.L_x_15) ;  /* 0x0000000000247947 */ /* 0x000fea0003800000 */
.L_x_14:
[----:B------:R-:W-:Y:S02]  /*1080*/  ULDC.64 UR4, c[0x0][0x590] ;  /* 0x0001640000047ab9 */ /* 0x000fe40000000a00 */
[----:B------:R-:W-:-:S04]  /*1090*/  ISETP.NE.U32.AND P0, PT, RZ, UR4, PT ;  /* 0x00000004ff007c0c */ /* 0x000fc8000bf05070 */
[----:B------:R-:W-:-:S13]  /*10a0*/  ISETP.NE.AND.EX P0, PT, RZ, UR5, PT, P0 ;  /* 0x00000005ff007c0c */ /* 0x000fda000bf05300 */
[----:B------:R-:W-:Y:S05]  /*10b0*/  @!P0 BRA `(.L_x_16) ;  /* 0x00000000000c8947 */ /* 0x000fea0003800000 */
[----:B0-----:R-:W1:Y:S02]  /*10c0*/  LDC.64 R4, c[0x0][0x590] ;  /* 0x00016400ff047b82 */ /* 0x001e640000000a00 */
[----:B-1----:R1:W5:Y:S01]  /*10d0*/  LDG.E R155, desc[UR36][R4.64] ;  /* 0x00000024049b7981 */ /* 0x002362000c1e1900 */
[----:B------:R-:W-:Y:S05]  /*10e0*/  BRA `(.L_x_15) ;  /* 0x0000000000087947 */ /* 0x000fea0003800000 */
.L_x_16:
[----:B------:R-:W-:Y:S02]  /*10f0*/  ULDC UR4, c[0x0][0x584] ;  /* 0x0001610000047ab9 */ /* 0x000fe40000000800 */
[----:B-1----:R-:W-:-:S07]  /*1100*/  IMAD.U32 R155, RZ, RZ, UR4 ;  /* 0x00000004ff9b7e24 */ /* 0x002fce000f8e00ff */
.L_x_15:
[----:B------:R-:W-:-:S13]  /*1110*/  LOP3.LUT P0, RZ, R0, 0xff, RZ, 0xc0, !PT ;  /* 0x000000ff00ff7812 */ /* 0x000fda000780c0ff */
[----:B------:R-:W-:Y:S05]  /*1120*/  @!P0 EXIT ;  /* 0x000000000000894d */ /* 0x000fea0003800000 */
[----:B------:R-:W-:Y:S01]  /*1130*/  ULDC UR4, c[0x0][0x28c] ;  /* 0x0000a30000047ab9 */ /* 0x000fe20000000800 */
[----:B------:R-:W-:Y:S01]  /*1140*/  UMOV UR38, URZ ;  /* 0x0000003f00267c82 */ /* 0x000fe20008000000 */
[----:B------:R-:W-:Y:S01]  /*1150*/  UIADD3 UR4, UR4, 0x7f, URZ ;  /* 0x0000007f04047890 */ /* 0x000fe2000fffe03f */
[----:B------:R-:W-:-:S03]  /*1160*/  UMOV UR39, URZ ;  /* 0x0000003f00277c82 */ /* 0x000fc60008000000 */
[----:B------:R-:W-:-:S04]  /*1170*/  USHF.R.S32.HI UR5, URZ, 0x1f, UR4 ;  /* 0x0000001f3f057899 */ /* 0x000fc80008011404 */
[----:B------:R-:W-:-:S04]  /*1180*/  ULEA.HI UR5, UR5, UR4, URZ, 0x7 ;  /* 0x0000000405057291 */ /* 0x000fc8000f8f383f */
[----:B------:R-:W-:-:S12]  /*1190*/  USHF.R.S32.HI UR40, URZ, 0x7, UR5 ;  /* 0x000000073f287899 */ /* 0x000fd80008011405 */
.L_x_296:
[----:B------:R-:W-:Y:S01]  /*11a0*/  LOP3.LUT R0, R18, 0x80, RZ, 0xc0, !PT ;  /* 0x0000008012007812 */ /* 0x000fe200078ec0ff */
[----:B------:R-:W2:Y:S01]  /*11b0*/  S2UR UR7, SR_CgaCtaId ;  /* 0x00000000000779c3 */ /* 0x000ea20000008800 */
[----:B------:R-:W-:Y:S02]  /*11c0*/  UMOV UR6, 0x400 ;  /* 0x0000040000067882 */ /* 0x000fe40000000000 */
[----:B------:R-:W-:-:S06]  /*11d0*/  SHF.R.U32.HI R0, RZ, 0x7, R0 ;  /* 0x00000007ff007819 */ /* 0x000fcc0000011600 */
[----:B---3--:R-:W3:Y:S01]  /*11e0*/  SHFL.IDX PT, R0, R0, RZ, 0x1f ;  /* 0x00001fff00007589 */ /* 0x008ee200000e0000 */
[----:B--2---:R-:W-:Y:S01]  /*11f0*/  ULEA UR6, UR7, UR6, 0x18 ;  /* 0x0000000607067291 */ /* 0x004fe2000f8ec03f */
[----:B---3--:R-:W-:-:S13]  /*1200*/  R2UR UR4, R0 ;  /* 0x00000000000472ca */ /* 0x008fda00000e0000 */
[----:B------:R-:W-:-:S04]  /*1210*/  ULEA.HI UR5, UR4, UR4, URZ, 0x1 ;  /* 0x0000000404057291 */ /* 0x000fc8000f8f083f */
[----:B------:R-:W-:-:S04]  /*1220*/  ULOP3.LUT UR5, UR5, 0x7fffe, URZ, 0xc0, !UPT ;  /* 0x0007fffe05057892 */ /* 0x000fc8000f8ec03f */
[----:B------:R-:W-:-:S03]  /*1230*/  UIADD3 UR5, UR4, -UR5, URZ ;  /* 0x8000000504057290 */ /* 0x000fc6000fffe03f */
[----:B------:R-:W-:Y:S01]  /*1240*/  ULDC UR4, c[0x0][0x28c] ;  /* 0x0000a30000047ab9 */ /* 0x000fe20000000800 */
[----:B------:R-:W-:Y:S01]  /*1250*/  ULEA UR5, UR5, UR6, 0xd ;  /* 0x0000000605057291 */ /* 0x000fe2000f8e683f */
[----:B------:R-:W-:-:S03]  /*1260*/  ISETP.LT.AND P0, PT, RZ, UR4, PT ;  /* 0x00000004ff007c0c */ /* 0x000fc6000bf01270 */
[----:B------:R-:W-:-:S04]  /*1270*/  UIADD3 UR5, UR5, 0x100, URZ ;  /* 0x0000010005057890 */ /* 0x000fc8000fffe03f */
[----:B------:R-:W-:-:S04]  /*1280*/  USHF.R.U32.HI UR5, URZ, 0x4, UR5 ;  /* 0x000000043f057899 */ /* 0x000fc80008011605 */
[----:B------:R-:W-:Y:S02]  /*1290*/  ULOP3.LUT UR41, UR5, 0x3fff, URZ, 0xc0, !UPT ;  /* 0x00003fff05297892 */ /* 0x000fe4000f8ec03f */
[----:B0-----:R-:W-:Y:S10]  /*12a0*/  @P0 BRA `(.L_x_17) ;  /* 0x0000000000400947 */ /* 0x001ff40003800000 */
[----:B------:R-:W-:Y:S01]  /*12b0*/  MOV R0, 0x0 ;  /* 0x0000000000007802 */ /* 0x000fe20000000f00 */
[----:B------:R-:W-:Y:S01]  /*12c0*/  ULDC.64 UR4, c[0x4][0x68] ;  /* 0x01001a0000047ab9 */ /* 0x000fe20000000a00 */
[----:B------:R-:W-:Y:S01]  /*12d0*/  ULDC.64 UR6, c[0x4][0x8] ;  /* 0x0100020000067ab9 */ /* 0x000fe20000000a00 */
[----:B01----:R-:W-:Y:S01]  /*12e0*/  IMAD.U32 R4, RZ, RZ, UR4 ;  /* 0x00000004ff047e24 */ /* 0x003fe2000f8e00ff */
[----:B------:R0:W1:Y:S01]  /*12f0*/  LDC.64 R14, c[0x4][R0] ;  /* 0x01000000000e7b82 */ /* 0x0000620000000a00 */
[----:B------:R-:W-:Y:S01]  /*1300*/  IMAD.U32 R5, RZ, RZ, UR5 ;  /* 0x00000005ff057e24 */ /* 0x000fe2000f8e00ff */
[----:B------:R-:W-:Y:S01]  /*1310*/  ULDC.64 UR4, c[0x4][0x70] ;  /* 0x01001c0000047ab9 */ /* 0x000fe20000000a00 */
[----:B------:R-:W-:Y:S02]  /*1320*/  IMAD.U32 R10, RZ, RZ, UR6 ;  /* 0x00000006ff0a7e24 */ /* 0x000fe4000f8e00ff */
[----:B------:R-:W-:Y:S02]  /*1330*/  IMAD.U32 R6, RZ, RZ, UR4 ;  /* 0x00000004ff067e24 */ /* 0x000fe4000f8e00ff */
[----:B------:R-:W-:-:S02]  /*1340*/  IMAD.U32 R7, RZ, RZ, UR5 ;  /* 0x00000005ff077e24 */ /* 0x000fc4000f8e00ff */
[----:B------:R-:W-:Y:S02]  /*1350*/  IMAD.U32 R11, RZ, RZ, UR7 ;  /* 0x00000007ff0b7e24 */ /* 0x000fe4000f8e00ff */
[----:B------:R-:W-:Y:S02]  /*1360*/  IMAD.MOV.U32 R8, RZ, RZ, 0x1e1 ;  /* 0x000001e1ff087424 */ /* 0x000fe400078e00ff */
[----:B------:R-:W-:Y:S02]  /*1370*/  IMAD.MOV.U32 R12, RZ, RZ, 0x1 ;  /* 0x00000001ff0c7424 */ /* 0x000fe400078e00ff */
[----:B0-----:R-:W-:-:S07]  /*1380*/  IMAD.MOV.U32 R13, RZ, RZ, RZ ;  /* 0x000000ffff0d7224 */ /* 0x001fce00078e00ff */
[----:B------:R-:W-:-:S07]  /*1390*/  LEPC R20, `(.L_x_17) ;  /* 0x000000001014794e */ /* 0x000fce0000000000 */
[----:B-1---5:R-:W-:Y:S05]  /*13a0*/  CALL.ABS.NOINC R14 ;  /* 0x000000000e007343 */ /* 0x022fea0003c00000 */
.L_x_17:
[----:B------:R-:W-:-:S04]  /*13b0*/  LOP3.LUT R0, R19, 0x1, RZ, 0xfc, !PT ;  /* 0x0000000113007812 */ /* 0x000fc800078efcff */
[----:B------:R-:W-:-:S13]  /*13c0*/  ISETP.NE.AND P0, PT, R0, 0x3, PT ;  /* 0x000000030000780c */ /* 0x000fda0003f05270 */
[----:B------:R-:W-:Y:S05]  /*13d0*/  @!P0 BRA `(.L_x_18) ;  /* 0x0000000000048947 */ /* 0x000fea0003800000 */
[----:B------:R-:W-:Y:S01]  /*13e0*/  BPT.TRAP 0x1 ;  /* 0x000000040000795c */ /* 0x000fe20000300000 */
.L_x_18:
[----:B------:R-:W2:Y:S01]  /*13f0*/  S2UR UR5, SR_CgaCtaId ;  /* 0x00000000000579c3 */ /* 0x000ea20000008800 */
[----:B------:R-:W-:Y:S01]  /*1400*/  UMOV UR4, 0x400 ;  /* 0x0000040000047882 */ /* 0x000fe20000000000 */
[----:B------:R-:W-:Y:S02]  /*1410*/  IMAD.U32 R0, RZ, RZ, UR38 ;  /* 0x00000026ff007e24 */ /* 0x000fe4000f8e00ff */
[----:B------:R-:W-:-:S03]  /*1420*/  IMAD.U32 R3, RZ, RZ, UR39 ;  /* 0x00000027ff037e24 */ /* 0x000fc6000f8e00ff */
[----:B------:R-:W-:Y:S01]  /*1430*/  SHF.L.U32 R0, R0, 0x1f, RZ ;  /* 0x0000001f00007819 */ /* 0x000fe200000006ff */
[----:B--2---:R-:W-:-:S06]  /*1440*/  ULEA UR4, UR5, UR4, 0x18 ;  /* 0x0000000405047291 */ /* 0x004fcc000f8ec03f */
[----:B------:R-:W-:-:S04]  /*1450*/  IMAD.U32 R6, RZ, RZ, UR4 ;  /* 0x00000004ff067e24 */ /* 0x000fc8000f8e00ff */
[----:B------:R-:W-:-:S04]  /*1460*/  IMAD R3, R3, 0x8, R6 ;  /* 0x0000000803037824 */ /* 0x000fc800078e0206 */
[----:B------:R2:W3:Y:S01]  /*1470*/  SYNCS.PHASECHK.TRANS64.TRYWAIT P1, [R3+URZ], R0 ;  /* 0x00000000030075a7 */ /* 0x0004e2000802017f */
[----:B------:R-:W-:Y:S05]  /*1480*/  @!P0 BRA `(.L_x_19) ;  /* 0x0000000000048947 */ /* 0x000fea0003800000 */
[----:B------:R-:W-:Y:S01]  /*1490*/  BPT.TRAP 0x1 ;  /* 0x000000040000795c */ /* 0x000fe20000300000 */
.L_x_19:
[----:B---3--:R-:W-:Y:S05]  /*14a0*/  @P1 BRA `(.L_x_20) ;  /* 0x0000000000081947 */ /* 0x008fea0003800000 */
[----:B------:R-:W3:Y:S02]  /*14b0*/  SYNCS.PHASECHK.TRANS64.TRYWAIT P1, [R3+URZ], R0 ;  /* 0x00000000030075a7 */ /* 0x000ee4000802017f */
[----:B---3--:R-:W-:Y:S05]  /*14c0*/  @!P1 BRA `(.L_x_21) ;  /* 0x0000008800b89947 */ /* 0x008fea0003800000 */
.L_x_20:
[----:B------:R-:W-:-:S04]  /*14d0*/  UISETP.LT.AND UP0, UPT, UR40, 0x1, UPT ;  /* 0x000000012800788c */ /* 0x000fc8000bf01270 */
[----:B------:R-:W-:-:S06]  /*14e0*/  USEL UR4, UR40, 0x1, UP0 ;  /* 0x0000000128047887 */ /* 0x000fcc0008000000 */
[----:B--23--:R-:W-:Y:S01]  /*14f0*/  IMAD.U32 R0, RZ, RZ, UR4 ;  /* 0x00000004ff007e24 */ /* 0x00cfe2000f8e00ff */
[----:B------:R-:W-:Y:S05]  /*1500*/  WARPSYNC.ALL ;  /* 0x0000000000007948 */ /* 0x000fea0003800000 */
[----:B------:R-:W-:-:S04]  /*1510*/  IADD3 R0, -R0, UR40, RZ ;  /* 0x0000002800007c10 */ /* 0x000fc8000fffe1ff */
[----:B------:R-:W-:Y:S02]  /*1520*/  ISETP.GE.AND P1, PT, R0, 0x1, PT ;  /* 0x000000010000780c */ /* 0x000fe40003f26270 */
[----:B------:R-:W-:Y:S01]  /*1530*/  R2UR UR4, R6 ;  /* 0x00000000060472ca */ /* 0x000fe200000e0000 */
[----:B------:R-:W-:Y:S01]  /*1540*/  WARPGROUP.ARRIVE ;  /* 0x00000000000079c5 */ /* 0x000fe20000000000 */
[----:B------:R-:W-:Y:S01]  /*1550*/  UMOV UR9, 0x40000040 ;  /* 0x4000004000097882 */ /* 0x000fe20000000000 */
[----:B------:R-:W-:-:S10]  /*1560*/  UMOV UR11, 0x40000040 ;  /* 0x40000040000b7882 */ /* 0x000fd40000000000 */
[----:B------:R-:W-:-:S04]  /*1570*/  UIADD3 UR4, UR4, 0x14100, URZ ;  /* 0x0001410004047890 */ /* 0x000fc8000fffe03f */
[----:B------:R-:W-:-:S04]  /*1580*/  USHF.R.U32.HI UR4, URZ, 0x4, UR4 ;  /* 0x000000043f047899 */ /* 0x000fc80008011604 */
[----:B------:R-:W-:Y:S02]  /*1590*/  ULOP3.LUT UR5, UR4, 0x3fff, URZ, 0xc0, !UPT ;  /* 0x00003fff04057892 */ /* 0x000fe4000f8ec03f */
[----:B------:R-:W-:Y:S02]  /*15a0*/  ULOP3.LUT UR4, UR41, 0x10000, URZ, 0xfc, !UPT ;  /* 0x0001000029047892 */ /* 0x000fe4000f8efc3f */
[----:B------:R-:W-:Y:S02]  /*15b0*/  ULOP3.LUT UR5, UR5, 0x10000, URZ, 0xfc, !UPT ;  /* 0x0001000005057892 */ /* 0x000fe4000f8efc3f */
[----:B------:R-:W-:Y:S02]  /*15c0*/  ULEA UR6, UR39, UR4, 0xa ;  /* 0x0000000427067291 */ /* 0x000fe4000f8e503f */
[----:B------:R-:W-:-:S05]  /*15d0*/  ULEA UR7, UR39, UR5, 0xb ;  /* 0x0000000527077291 */ /* 0x000fca000f8e583f */
[----:B------:R-:W-:Y:S02]  /*15e0*/  UMOV UR8, UR6 ;  /* 0x0000000600087c82 */ /* 0x000fe40008000000 */
[----:B------:R-:W-:Y:S02]  /*15f0*/  UMOV UR10, UR7 ;  /* 0x00000007000a7c82 */ /* 0x000fe40008000000 */
[----:B------:R-:W-:Y:S01]  /*1600*/  IGMMA.64x256x32.S8.S8 R24, gdesc[UR8], RZ, !UPT, gsb0 ;  /* 0x06600000081879f1 */ /* 0x000fe2000c0410ff */
[----:B------:R-:W-:Y:S02]  /*1610*/  UIADD3 UR8, UR6, 0x2, URZ ;  /* 0x0000000206087890 */ /* 0x000fe4000fffe03f */
[----:B------:R-:W-:Y:S01]  /*1620*/  UIADD3 UR10, UR7, 0x2, URZ ;  /* 0x00000002070a7890 */ /* 0x000fe2000fffe03f */
[----:B------:R-:W-:Y:S01]  /*1630*/  UMOV UR9, 0x40000040 ;  /* 0x4000004000097882 */ /* 0x000fe20000000000 */
[----:B------:R-:W-:Y:S01]  /*1640*/  UMOV UR11, 0x40000040 ;  /* 0x40000040000b7882 */ /* 0x000fe20000000000 */
[----:B------:R-:W-:-:S02]  /*1650*/  WARPGROUP.DEPBAR.LE gsb0, 0x0 ;  /* 0x00008000000079c5 */ /* 0x000fc40000010000 */
[----:B------:R-:W-:-:S06]  /*1660*/  WARPGROUP.ARRIVE ;  /* 0x00000000000079c5 */ /* 0x000fcc0000000000 */
[----:B------:R-:W-:Y:S01]  /*1670*/  IGMMA.64x256x32.S8.S8 R24, gdesc[UR8], R24, gsb0 ;  /* 0x06600000081879f1 */ /* 0x000fe20008041018 */
[----:B------:R-:W-:Y:S02]  /*1680*/  UIADD3 UR8, UR6, 0x4, URZ ;  /* 0x0000000406087890 */ /* 0x000fe4000fffe03f */
[----:B------:R-:W-:Y:S01]  /*1690*/  UIADD3 UR10, UR7, 0x4, URZ ;  /* 0x00000004070a7890 */ /* 0x000fe2000fffe03f */
[----:B------:R-:W-:Y:S01]  /*16a0*/  UMOV UR9, 0x40000040 ;  /* 0x4000004000097882 */ /* 0x000fe20000000000 */
[----:B------:R-:W-:Y:S01]  /*16b0*/  UMOV UR11, 0x40000040 ;  /* 0x40000040000b7882 */ /* 0x000fe20000000000 */
[----:B------:R-:W-:Y:S02]  /*16c0*/  WARPGROUP.DEPBAR.LE gsb0, 0x0 ;  /* 0x00008000000079c5 */ /* 0x000fe40000010000 */
        /* <DEDUP_REMOVED lines=8> */
[----:B------:R-:W-:Y:S03]  /*1750*/  IGMMA.64x256x32.S8.S8 R24, gdesc[UR8], R24, gsb0 ;  /* 0x06600000081879f1 */ /* 0x000fe60008041018 */
[----:B------:R-:W-:Y:S02]  /*1760*/  WARPGROUP.DEPBAR.LE gsb0, 0x0 ;  /* 0x00008000000079c5 */ /* 0x000fe40000010000 */
[----:B------:R-:W-:Y:S05]  /*1770*/  @!P1 BRA `(.L_x_22) ;  /* 0x0000000400249947 */ /* 0x000fea0003800000 */
[----:B------:R-:W-:Y:S02]  /*1780*/  UIADD3 UR6, UR39, 0x1, URZ ;  /* 0x0000000127067890 */ /* 0x000fe4000fffe03f */
[----:B------:R-:W-:Y:S02]  /*1790*/  IMAD.U32 R3, RZ, RZ, UR39 ;  /* 0x00000027ff037e24 */ /* 0x000fe4000f8e00ff */
[----:B------:R-:W-:-:S04]  /*17a0*/  UISETP.NE.AND UP0, UPT, UR6, 0x5, UPT ;  /* 0x000000050600788c */ /* 0x000fc8000bf05270 */
[----:B------:R-:W-:Y:S02]  /*17b0*/  USEL UR7, URZ, 0x1, UP0 ;  /* 0x000000013f077887 */ /* 0x000fe40008000000 */
[----:B------:R-:W-:Y:S02]  /*17c0*/  USEL UR6, UR6, URZ, UP0 ;  /* 0x0000003f06067287 */ /* 0x000fe40008000000 */
[----:B------:R-:W-:-:S06]  /*17d0*/  ULOP3.LUT UR7, UR38, UR7, URZ, 0x3c, !UPT ;  /* 0x0000000726077292 */ /* 0x000fcc000f8e3c3f */
[----:B------:R-:W-:-:S07]  /*17e0*/  IMAD.U32 R7, RZ, RZ, UR7 ;  /* 0x00000007ff077e24 */ /* 0x000fce000f8e00ff */
.L_x_29:
[----:B------:R-:W-:Y:S05]  /*17f0*/  @!P0 BRA `(.L_x_23) ;  /* 0x0000000000048947 */ /* 0x000fea0003800000 */
[----:B------:R-:W-:Y:S01]  /*1800*/  BPT.TRAP 0x1 ;  /* 0x000000040000795c */ /* 0x000fe20000300000 */
.L_x_23:
[----:B------:R-:W2:Y:S01]  /*1810*/  S2UR UR8, SR_CgaCtaId ;  /* 0x00000000000879c3 */ /* 0x000ea20000008800 */
[----:B------:R-:W-:Y:S01]  /*1820*/  UMOV UR7, 0x400 ;  /* 0x0000040000077882 */ /* 0x000fe20000000000 */
[----:B01----:R-:W-:Y:S01]  /*1830*/  IMAD.U32 R5, RZ, RZ, UR6 ;  /* 0x00000006ff057e24 */ /* 0x003fe2000f8e00ff */
[----:B------:R-:W-:Y:S01]  /*1840*/  SHF.L.U32 R4, R7, 0x1f, RZ ;  /* 0x0000001f07047819 */ /* 0x000fe200000006ff */
[----:B--2---:R-:W-:-:S06]  /*1850*/  ULEA UR7, UR8, UR7, 0x18 ;  /* 0x0000000708077291 */ /* 0x004fcc000f8ec03f */
[----:B------:R-:W-:-:S04]  /*1860*/  IMAD.U32 R6, RZ, RZ, UR7 ;  /* 0x00000007ff067e24 */ /* 0x000fc8000f8e00ff */
[----:B------:R-:W-:-:S04]  /*1870*/  IMAD R5, R5, 0x8, R6 ;  /* 0x0000000805057824 */ /* 0x000fc800078e0206 */
[----:B------:R0:W1:Y:S01]  /*1880*/  SYNCS.PHASECHK.TRANS64.TRYWAIT P1, [R5+URZ], R4 ;  /* 0x00000004050075a7 */ /* 0x000062000802017f */
[----:B------:R-:W-:Y:S05]  /*1890*/  @!P0 BRA `(.L_x_24) ;  /* 0x0000000000048947 */ /* 0x000fea0003800000 */
[----:B------:R-:W-:Y:S01]  /*18a0*/  BPT.TRAP 0x1 ;  /* 0x000000040000795c */ /* 0x000fe20000300000 */
.L_x_24:
[----:B-1----:R-:W-:Y:S05]  /*18b0*/  @P1 BRA `(.L_x_25) ;  /* 0x0000000000081947 */ /* 0x002fea0003800000 */
[----:B------:R-:W1:Y:S02]  /*18c0*/  SYNCS.PHASECHK.TRANS64.TRYWAIT P1, [R5+URZ], R4 ;  /* 0x00000004050075a7 */ /* 0x000e64000802017f */
[----:B-1----:R-:W-:Y:S05]  /*18d0*/  @!P1 BRA `(.L_x_26) ;  /* 0x0000008400c89947 */ /* 0x002fea0003800000 */
.L_x_25:
[----:B------:R-:W-:Y:S01]  /*18e0*/  ULEA UR7, UR6, UR4, 0xa ;  /* 0x0000000406077291 */ /* 0x000fe2000f8e503f */
[----:B------:R-:W-:Y:S01]  /*18f0*/  WARPGROUP.ARRIVE ;  /* 0x00000000000079c5 */ /* 0x000fe20000000000 */
[----:B------:R-:W-:Y:S01]  /*1900*/  ULEA UR12, UR6, UR5, 0xb ;  /* 0x00000005060c7291 */ /* 0x000fe2000f8e583f */
[----:B------:R-:W-:Y:S01]  /*1910*/  UMOV UR9, 0x40000040 ;  /* 0x4000004000097882 */ /* 0x000fe20000000000 */
[----:B------:R-:W-:-:S03]  /*1920*/  UMOV UR11, 0x40000040 ;  /* 0x40000040000b7882 */ /* 0x000fc60000000000 */
[----:B------:R-:W-:Y:S02]  /*1930*/  UMOV UR8, UR7 ;  /* 0x0000000700087c82 */ /* 0x000fe40008000000 */
[----:B------:R-:W-:Y:S02]  /*1940*/  UMOV UR10, UR12 ;  /* 0x0000000c000a7c82 */ /* 0x000fe40008000000 */
[----:B------:R-:W-:Y:S01]  /*1950*/  IGMMA.64x256x32.S8.S8 R24, gdesc[UR8], R24, gsb0 ;  /* 0x06600000081879f1 */ /* 0x000fe20008041018 */
        /* <DEDUP_REMOVED lines=23> */
[----:B------:R-:W-:Y:S01]  /*1ad0*/  BPT.TRAP 0x1 ;  /* 0x000000040000795c */ /* 0x000fe20000300000 */
.L_x_27:
[----:B------:R-:W-:-:S13]  /*1ae0*/  ISETP.NE.AND P1, PT, R157, RZ, PT ;  /* 0x000000ff9d00720c */ /* 0x000fda0003f25270 */
[----:B01----:R-:W-:-:S04]  /*1af0*/  @P1 IMAD R4, R3, 0x8, R6 ;  /* 0x0000000803041824 */ /* 0x003fc800078e0206 */
[----:B------:R-:W-:-:S05]  /*1b00*/  @P1 VIADD R4, R4, 0x28 ;  /* 0x0000002804041836 */ /* 0x000fca0000000000 */
[----:B------:R-:W-:-:S04]  /*1b10*/  @P1 PRMT R4, R23, 0x654, R4 ;  /* 0x0000065417041816 */ /* 0x000fc80000000004 */
[----:B------:R0:W-:Y:S01]  /*1b20*/  @P1 SYNCS.ARRIVE.TRANS64.RED.A1T0 RZ, [R4+URZ], RZ ;  /* 0x000000ff04ff19a7 */ /* 0x0001e2000810043f */
[----:B------:R-:W-:-:S13]  /*1b30*/  ISETP.GT.U32.AND P1, PT, R19, 0x1, PT ;  /* 0x000000011300780c */ /* 0x000fda0003f24070 */
[----:B0-----:R-:W-:Y:S05]  /*1b40*/  @P1 BRA `(.L_x_28) ;  /* 0x0000000000041947 */ /* 0x001fea0003800000 */
[----:B------:R-:W-:Y:S01]  /*1b50*/  BPT.TRAP 0x1 ;  /* 0x000000040000795c */ /* 0x000fe20000300000 */
.L_x_28:
[----:B------:R-:W-:Y:S01]  /*1b60*/  UIADD3 UR6, UR6, 0x1, URZ ;  /* 0x0000000106067890 */ /* 0x000fe2000fffe03f */
[C---:B------:R-:W-:Y:S01]  /*1b70*/  ISETP.GT.AND P2, PT, R0.reuse, 0x1, PT ;  /* 0x000000010000780c */ /* 0x040fe20003f44270 */
[----:B------:R-:W-:Y:S02]  /*1b80*/  VIADD R3, R3, 0x1 ;  /* 0x0000000103037836 */ /* 0x000fe40000000000 */
[----:B------:R-:W-:Y:S01]  /*1b90*/  UISETP.NE.AND UP0, UPT, UR6, 0x5, UPT ;  /* 0x000000050600788c */ /* 0x000fe2000bf05270 */
[----:B------:R-:W-:Y:S02]  /*1ba0*/  VIADD R0, R0, 0xffffffff ;  /* 0xffffffff00007836 */ /* 0x000fe40000000000 */
[C---:B------:R-:W-:Y:S01]  /*1bb0*/  ISETP.NE.AND P1, PT, R3.reuse, 0x5, PT ;  /* 0x000000050300780c */ /* 0x040fe20003f25270 */
[----:B------:R-:W-:Y:S02]  /*1bc0*/  USEL UR7, URZ, 0x1, UP0 ;  /* 0x000000013f077887 */ /* 0x000fe40008000000 */
[----:B------:R-:W-:Y:S01]  /*1bd0*/  USEL UR6, UR6, URZ, UP0 ;  /* 0x0000003f06067287 */ /* 0x000fe20008000000 */
[----:B------:R-:W-:-:S03]  /*1be0*/  SEL R3, R3, RZ, P1 ;  /* 0x000000ff03037207 */ /* 0x000fc60000800000 */
[----:B------:R-:W-:Y:S01]  /*1bf0*/  LOP3.LUT R7, R7, UR7, RZ, 0x3c, !PT ;  /* 0x0000000707077c12 */ /* 0x000fe2000f8e3cff */
[----:B------:R-:W-:Y:S07]  /*1c00*/  @P2 BRA `(.L_x_29) ;  /* 0xfffffff800f82947 */ /* 0x000fee000383ffff */
.L_x_22:
[----:B------:R-:W2:Y:S02]  /*1c10*/  LDC R0, c[0x0][0x28c] ;  /* 0x0000a300ff007b82 */ /* 0x000ea40000000800 */
[----:B--2---:R-:W-:-:S13]  /*1c20*/  ISETP.GE.AND P1, PT, R0, 0x1, PT ;  /* 0x000000010000780c */ /* 0x004fda0003f26270 */
[----:B------:R-:W-:Y:S05]  /*1c30*/  @!P1 BRA `(.L_x_30) ;  /* 0x0000000000509947 */ /* 0x000fea0003800000 */
[----:B------:R-:W-:Y:S05]  /*1c40*/  @!P0 BRA `(.L_x_31) ;  /* 0x0000000000048947 */ /* 0x000fea0003800000 */
[----:B------:R-:W-:Y:S01]  /*1c50*/  BPT.TRAP 0x1 ;  /* 0x000000040000795c */ /* 0x000fe20000300000 */
.L_x_31:
[----:B------:R-:W-:Y:S01]  /*1c60*/  ISETP.NE.AND P1, PT, R157, RZ, PT ;  /* 0x000000ff9d00720c */ /* 0x000fe20003f25270 */
[----:B------:R-:W-:Y:S01]  /*1c70*/  BSSY B0, `(.L_x_32) ;  /* 0x000000e000007945 */ /* 0x000fe20003800000 */
[----:B------:R-:W-:-:S11]  /*1c80*/  ISETP.GT.U32.AND P0, PT, R19, 0x1, PT ;  /* 0x000000011300780c */ /* 0x000fd60003f04070 */
[----:B------:R-:W-:Y:S05]  /*1c90*/  @!P1 BRA `(.L_x_33) ;  /* 0x00000000002c9947 */ /* 0x000fea0003800000 */
[----:B------:R-:W-:-:S04]  /*1ca0*/  UISETP.LT.AND UP0, UPT, UR40, 0x1, UPT ;  /* 0x000000012800788c */ /* 0x000fc8000bf01270 */
[----:B------:R-:W-:-:S04]  /*1cb0*/  USEL UR6, UR40, 0x1, UP0 ;  /* 0x0000000128067887 */ /* 0x000fc80008000000 */
[----:B------:R-:W-:-:S04]  /*1cc0*/  UIADD3 UR6, UR39, UR40, -UR6 ;  /* 0x0000002827067290 */ /* 0x000fc8000fffe806 */
[----:B------:R-:W-:-:S04]  /*1cd0*/  UIMAD.WIDE.U32 UR4, UR6, -0x33333333, URZ ;  /* 0xcccccccd060478a5 */ /* 0x000fc8000f8e003f */
[----:B------:R-:W-:-:S04]  /*1ce0*/  USHF.R.U32.HI UR4, URZ, 0x2, UR5 ;  /* 0x000000023f047899 */ /* 0x000fc80008011605 */
[----:B------:R-:W-:-:S06]  /*1cf0*/  UIMAD UR6, UR4, -0x5, UR6 ;  /* 0xfffffffb040678a4 */ /* 0x000fcc000f8e0206 */
[----:B------:R-:W-:-:S04]  /*1d00*/  IMAD.U32 R3, RZ, RZ, UR6 ;  /* 0x00000006ff037e24 */ /* 0x000fc8000f8e00ff */
[----:B------:R-:W-:-:S04]  /*1d10*/  IMAD R0, R3, 0x8, R6 ;  /* 0x0000000803007824 */ /* 0x000fc800078e0206 */
[----:B------:R-:W-:-:S05]  /*1d20*/  VIADD R0, R0, 0x28 ;  /* 0x0000002800007836 */ /* 0x000fca0000000000 */
[----:B------:R-:W-:-:S04]  /*1d30*/  PRMT R0, R23, 0x654, R0 ;  /* 0x0000065417007816 */ /* 0x000fc80000000000 */
[----:B------:R2:W-:Y:S03]  /*1d40*/  SYNCS.ARRIVE.TRANS64.RED.A1T0 RZ, [R0+URZ], RZ ;  /* 0x000000ff00ff79a7 */ /* 0x0005e6000810043f */
.L_x_33:
[----:B------:R-:W-:Y:S05]  /*1d50*/  BSYNC B0 ;  /* 0x0000000000007941 */ /* 0x000fea0003800000 */
.L_x_32:
[----:B------:R-:W-:Y:S05]  /*1d60*/  @P0 BRA `(.L_x_30) ;  /* 0x0000000000040947 */ /* 0x000fea0003800000 */
[----:B------:R-:W-:Y:S01]  /*1d70*/  BPT.TRAP 0x1 ;  /* 0x000000040000795c */ /* 0x000fe20000300000 */
.L_x_30:
[----:B------:R-:W3:Y:S01]  /*1d80*/  LDC R13, c[0x0][0x288] ;  /* 0x0000a200ff0d7b82 */ /* 0x000ee20000000800 */
[--C-:B--2---:R-:W-:Y:S01]  /*1d90*/  SHF.R.U32.HI R0, RZ, 0x2, R18.reuse ;  /* 0x00000002ff007819 */ /* 0x104fe20000011612 */
[----:B------:R-:W-:Y:S01]  /*1da0*/  UIADD3 UR39, UR40, UR39, URZ ;  /* 0x0000002728277290 */ /* 0x000fe2000fffe03f */
[----:B01----:R-:W-:Y:S01]  /*1db0*/  SHF.R.U32.HI R5, RZ, 0x7, R18 ;  /* 0x00000007ff057819 */ /* 0x003fe20000011612 */
[----:B------:R-:W-:Y:S01]  /*1dc0*/  ULDC UR7, c[0x0][0x284] ;  /* 0x0000a10000077ab9 */ /* 0x000fe20000000800 */
[----:B------:R-:W-:Y:S01]  /*1dd0*/  LOP3.LUT R4, R18, 0x60, RZ, 0xc0, !PT ;  /* 0x0000006012047812 */ /* 0x000fe200078ec0ff */
[----:B------:R-:W-:Y:S01]  /*1de0*/  UISETP.GT.U32.AND UP0, UPT, UR39, 0x4, UPT ;  /* 0x000000042700788c */ /* 0x000fe2000bf04070 */
[----:B------:R-:W-:Y:S01]  /*1df0*/  LOP3.LUT R3, R0, 0x7, RZ, 0xc0, !PT ;  /* 0x0000000700037812 */ /* 0x000fe200078ec0ff */
[----:B------:R-:W-:Y:S01]  /*1e00*/  UISETP.GE.U32.AND UP1, UPT, UR40, 0x5, UPT ;  /* 0x000000052800788c */ /* 0x000fe2000bf26070 */
[----:B------:R-:W-:Y:S01]  /*1e10*/  LOP3.LUT R0, R5, 0x1, RZ, 0xc0, !PT ;  /* 0x0000000105007812 */ /* 0x000fe200078ec0ff */
[----:B------:R-:W-:Y:S01]  /*1e20*/  UISETP.LT.U32.AND UP0, UPT, UR40, 0x5, UP0 ;  /* 0x000000052800788c */ /* 0x000fe20008701070 */
[----:B------:R-:W-:Y:S01]  /*1e30*/  SHF.R.U32.HI R6, RZ, 0x1, R4 ;  /* 0x00000001ff067819 */ /* 0x000fe20000011604 */
[----:B------:R-:W-:Y:S01]  /*1e40*/  IMAD.SHL.U32 R4, R18, 0x2, RZ ;  /* 0x0000000212047824 */ /* 0x000fe200078e00ff */
[----:B------:R-:W-:Y:S01]  /*1e50*/  SHF.R.S32.HI R14, RZ, 0x1f, R22 ;  /* 0x0000001fff0e7819 */ /* 0x000fe20000011416 */
[----:B------:R-:W-:Y:S01]  /*1e60*/  IMAD.SHL.U32 R8, R0, 0x40, RZ ;  /* 0x0000004000087824 */ /* 0x000fe200078e00ff */
[--C-:B------:R-:W-:Y:S01]  /*1e70*/  IADD3 R5, RZ, -R6, -R3.reuse ;  /* 0x80000006ff057210 */ /* 0x100fe20007ffe803 */
[----:B------:R-:W-:Y:S01]  /*1e80*/  ULDC.64 UR8, c[0x0][0x5d0] ;  /* 0x0001740000087ab9 */ /* 0x000fe20000000a00 */
[----:B------:R-:W-:Y:S01]  /*1e90*/  LOP3.LUT R9, R4, 0x6, RZ, 0xc0, !PT ;  /* 0x0000000604097812 */ /* 0x000fe200078ec0ff */
[----:B------:R-:W-:Y:S01]  /*1ea0*/  UIMAD.WIDE.U32 UR4, UR39, -0x33333333, URZ ;  /* 0xcccccccd270478a5 */ /* 0x000fe2000f8e003f */
[----:B------:R-:W-:Y:S01]  /*1eb0*/  LOP3.LUT R3, R8, 0x40, R3, 0xe2, !PT ;  /* 0x0000004008037812 */ /* 0x000fe200078ee203 */
[----:B------:R-:W-:Y:S01]  /*1ec0*/  IMAD R7, R0, -0x40, R5 ;  /* 0xffffffc000077824 */ /* 0x000fe200078e0205 */
[----:B------:R-:W-:Y:S01]  /*1ed0*/  LOP3.LUT R0, R18, 0x3, RZ, 0xc0, !PT ;  /* 0x0000000312007812 */ /* 0x000fe200078ec0ff */
[----:B------:R-:W-:Y:S01]  /*1ee0*/  USEL UR6, URZ, 0x1, !UP0 ;  /* 0x000000013f067887 */ /* 0x000fe2000c000000 */
[----:B------:R-:W-:Y:S01]  /*1ef0*/  PRMT R8, R9, 0x6540, R152 ;  /* 0x0000654009087816 */ /* 0x000fe20000000098 */
[----:B------:R-:W-:Y:S01]  /*1f00*/  IMAD.SHL.U32 R152, R152, 0x100, RZ ;  /* 0x0000010098987824 */ /* 0x000fe200078e00ff */
[----:B------:R-:W-:Y:S01]  /*1f10*/  USHF.R.U32.HI UR4, URZ, 0x2, UR5 ;  /* 0x000000023f047899 */ /* 0x000fe20008011605 */
[----:B---3--:R-:W-:Y:S01]  /*1f20*/  IMAD R11, R0, -0x2, R13 ;  /* 0xfffffffe000b7824 */ /* 0x008fe200078e020d */
[--C-:B------:R-:W-:Y:S01]  /*1f30*/  SHF.R.S32.HI R9, RZ, 0x1f, R8.reuse ;  /* 0x0000001fff097819 */ /* 0x100fe20000011408 */
[C---:B------:R-:W-:Y:S01]  /*1f40*/  IMAD.SHL.U32 R0, R153.reuse, 0x80, RZ ;  /* 0x0000008099007824 */ /* 0x040fe200078e00ff */
[----:B------:R-:W-:Y:S01]  /*1f50*/  ISETP.GE.AND P0, PT, R152, R13, PT ;  /* 0x0000000d9800720c */ /* 0x000fe20003f06270 */
[----:B------:R-:W-:Y:S01]  /*1f60*/  IMAD R5, R14, UR8, RZ ;  /* 0x000000080e057c24 */ /* 0x000fe2000f8e02ff */
[----:B------:R-:W-:Y:S01]  /*1f70*/  ULOP3.LUT UR38, UR38, UR6, URZ, 0x3c, !UPT ;  /* 0x0000000626267292 */ /* 0x000fe2000f8e3c3f */
[----:B------:R-:W-:Y:S01]  /*1f80*/  IMAD.WIDE R12, R153, 0x80, RZ ;  /* 0x00000080990c7825 */ /* 0x000fe200078e02ff */
[C---:B------:R-:W-:Y:S01]  /*1f90*/  ISETP.GE.OR P0, PT, R0.reuse, UR7, P0 ;  /* 0x0000000700007c0c */ /* 0x040fe20008706670 */
[----:B------:R-:W-:Y:S01]  /*1fa0*/  UIMAD UR39, UR4, -0x5, UR39 ;  /* 0xfffffffb042778a4 */ /* 0x000fe2000f8e0227 */
[----:B------:R-:W-:Y:S01]  /*1fb0*/  IADD3 R20, -R0, UR7, R7 ;  /* 0x0000000700147c10 */ /* 0x000fe2000fffe107 */
[C---:B------:R-:W-:Y:S01]  /*1fc0*/  IMAD R15, R22.reuse, UR9, R5 ;  /* 0x00000009160f7c24 */ /* 0x040fe2000f8e0205 */
[----:B------:R-:W-:Y:S01]  /*1fd0*/  @UP1 ULOP3.LUT UR38, UR38, 0x1, UR4, 0x78, !UPT ;  /* 0x0000000126261892 */ /* 0x000fe2000f8e7804 */
[----:B------:R-:W-:Y:S01]  /*1fe0*/  IMAD.WIDE.U32 R4, R22, UR8, R8 ;  /* 0x0000000816047c25 */ /* 0x000fe2000f8e0008 */
[----:B------:R-:W-:-:S03]  /*1ff0*/  LOP3.LUT R163, R12, R3, R6, 0xfe, !PT ;  /* 0x000000030ca37212 */ /* 0x000fc600078efe06 */
[----:B------:R-:W-:Y:S02]  /*2000*/  IMAD.IADD R5, R5, 0x1, R15 ;  /* 0x0000000105057824 */ /* 0x000fe400078e020f */
[----:B------:R-:W-:Y:S02]  /*2010*/  IMAD.IADD R0, R11, 0x1, -R152 ;  /* 0x000000010b007824 */ /* 0x000fe400078e0a98 */
[----:B------:R-:W-:Y:S01]  /*2020*/  IMAD.MOV.U32 R153, RZ, RZ, -0x1 ;  /* 0xffffffffff997424 */ /* 0x000fe200078e00ff */
[----:B------:R-:W-:Y:S06]  /*2030*/  @P0 BRA `(.L_x_34) ;  /* 0x0000006000a40947 */ /* 0x000fec0003800000 */
[----:B------:R-:W0:Y:S01]  /*2040*/  LDC.64 R10, c[0x0][0x5c8] ;  /* 0x00017200ff0a7b82 */ /* 0x000e220000000a00 */
[----:B------:R-:W-:Y:S01]  /*2050*/  ULDC.64 UR4, c[0x0][0x5c0] ;  /* 0x0001700000047ab9 */ /* 0x000fe20000000a00 */
[----:B------:R-:W-:Y:S01]  /*2060*/  BSSY B0, `(.L_x_34) ;  /* 0x0000626000007945 */ /* 0x000fe20003800000 */
[-C--:B0-----:R-:W-:Y:S02]  /*2070*/  IMAD R6, R13, R10.reuse, RZ ;  /* 0x0000000a0d067224 */ /* 0x081fe400078e02ff */
[----:B------:R-:W-:-:S04]  /*2080*/  IMAD.WIDE.U32 R4, R163, R10, R4 ;  /* 0x0000000aa3047225 */ /* 0x000fc800078e0004 */
[----:B------:R-:W-:Y:S01]  /*2090*/  IMAD R3, R163, R11, R6 ;  /* 0x0000000ba3037224 */ /* 0x000fe200078e0206 */
[----:B------:R-:W-:-:S03]  /*20a0*/  IADD3 R4, P0, R4, UR4, RZ ;  /* 0x0000000404047c10 */ /* 0x000fc6000ff1e0ff */
[----:B------:R-:W-:Y:S01]  /*20b0*/  IMAD.IADD R3, R5, 0x1, R3 ;  /* 0x0000000105037824 */ /* 0x000fe200078e0203 */
[----:B------:R-:W-:-:S04]  /*20c0*/  LEA R6, P1, R10, R4, 0x3 ;  /* 0x000000040a067211 */ /* 0x000fc800078218ff */
[----:B------:R-:W-:Y:S02]  /*20d0*/  IADD3.X R5, R3, UR5, RZ, P0, !PT ;  /* 0x0000000503057c10 */ /* 0x000fe400087fe4ff */
[----:B-----5:R-:W-:Y:S02]  /*20e0*/  ISETP.NE.AND P0, PT, R155, RZ, PT ;  /* 0x000000ff9b00720c */ /* 0x020fe40003f05270 */
[----:B------:R-:W-:-:S11]  /*20f0*/  LEA.HI.X R7, R10, R5, R11, 0x3, P1 ;  /* 0x000000050a077211 */ /* 0x000fd600008f1c0b */
[----:B------:R-:W-:Y:S05]  /*2100*/  @!P0 BRA `(.L_x_35) ;  /* 0x0000004800648947 */ /* 0x000fea0003800000 */
[----:B------:R-:W0:Y:S01]  /*2110*/  LDC.64 R158, c[0x0][0x5b0] ;  /* 0x00016c00ff9e7b82 */ /* 0x000e220000000a00 */
[----:B------:R-:W-:Y:S01]  /*2120*/  ULDC.64 UR4, c[0x0][0x5b8] ;  /* 0x00016e0000047ab9 */ /* 0x000fe20000000a00 */
[----:B------:R-:W-:Y:S01]  /*2130*/  ISETP.GE.AND P1, PT, R20, 0x1, PT ;  /* 0x000000011400780c */ /* 0x000fe20003f26270 */
[----:B------:R-:W-:Y:S01]  /*2140*/  IMAD R3, R14, UR4, RZ ;  /* 0x000000040e037c24 */ /* 0x000fe2000f8e02ff */
[----:B------:R-:W-:Y:S01]  /*2150*/  BSSY B1, `(.L_x_36) ;  /* 0x0000010000017945 */ /* 0x000fe20003800000 */
[----:B------:R-:W-:Y:S01]  /*2160*/  IMAD.WIDE.U32 R14, R22, UR4, R8 ;  /* 0x00000004160e7c25 */ /* 0x000fe2000f8e0008 */
[----:B------:R-:W-:Y:S02]  /*2170*/  ISETP.LT.OR P2, PT, R0, 0x1, !P1 ;  /* 0x000000010000780c */ /* 0x000fe40004f41670 */
[----:B------:R-:W1:Y:S01]  /*2180*/  LDC.64 R160, c[0x0][0x5a8] ;  /* 0x00016a00ffa07b82 */ /* 0x000e620000000a00 */
[----:B------:R-:W-:Y:S02]  /*2190*/  IMAD R3, R22, UR5, R3 ;  /* 0x0000000516037c24 */ /* 0x000fe4000f8e0203 */
[----:B------:R-:W-:-:S02]  /*21a0*/  IMAD.MOV.U32 R10, RZ, RZ, R14 ;  /* 0x000000ffff0a7224 */ /* 0x000fc400078e000e */
[----:B------:R-:W-:Y:S02]  /*21b0*/  IMAD.IADD R11, R15, 0x1, R3 ;  /* 0x000000010f0b7824 */ /* 0x000fe400078e0203 */
[-C--:B0-----:R-:W-:Y:S01]  /*21c0*/  IMAD R12, R13, R158.reuse, RZ ;  /* 0x0000009e0d0c7224 */ /* 0x081fe200078e02ff */
[----:B------:R-:W-:Y:S01]  /*21d0*/  SHF.L.U64.HI R13, R158, 0x3, R159 ;  /* 0x000000039e0d7819 */ /* 0x000fe2000001029f */
[----:B------:R-:W-:-:S04]  /*21e0*/  IMAD.WIDE.U32 R8, R163, R158, R10 ;  /* 0x0000009ea3087225 */ /* 0x000fc800078e000a */
[----:B------:R-:W-:Y:S01]  /*21f0*/  IMAD R21, R163, R159, R12 ;  /* 0x0000009fa3157224 */ /* 0x000fe200078e020c */
[----:B-1----:R-:W-:Y:S01]  /*2200*/  IADD3 R8, P0, R8, R160, RZ ;  /* 0x000000a008087210 */ /* 0x002fe20007f1e0ff */
[----:B------:R-:W-:-:S03]  /*2210*/  IMAD.SHL.U32 R12, R158, 0x8, RZ ;  /* 0x000000089e0c7824 */ /* 0x000fc600078e00ff */
[----:B------:R-:W-:Y:S01]  /*2220*/  IADD3.X R9, R161, R9, R21, P0, !PT ;  /* 0x00000009a1097210 */ /* 0x000fe200007fe415 */
[----:B------:R-:W-:Y:S08]  /*2230*/  @P2 BRA `(.L_x_37) ;  /* 0x0000000000042947 */ /* 0x000ff00003800000 */
[----:B------:R0:W5:Y:S02]  /*2240*/  LDG.E.U8 R156, desc[UR36][R8.64] ;  /* 0x00000024089c7981 */ /* 0x000164000c1e1100 */
.L_x_37:
[----:B------:R-:W-:Y:S05]  /*2250*/  BSYNC B1 ;  /* 0x0000000000017941 */ /* 0x000fea0003800000 */
.L_x_36:
[----:B-----5:R-:W-:Y:S01]  /*2260*/  LOP3.LUT R3, R156, 0xffff, RZ, 0xc0, !PT ;  /* 0x0000ffff9c037812 */ /* 0x020fe200078ec0ff */
[----:B------:R-:W-:Y:S01]  /*2270*/  IMAD.WIDE.U32 R12, R163, R158, R12 ;  /* 0x0000009ea30c7225 */ /* 0x000fe200078e000c */
[----:B------:R-:W-:Y:S01]  /*2280*/  ISETP.GE.AND P0, PT, R20, 0x9, PT ;  /* 0x000000091400780c */ /* 0x000fe20003f06270 */
[----:B------:R-:W-:Y:S01]  /*2290*/  BSSY B1, `(.L_x_38) ;  /* 0x000000f000017945 */ /* 0x000fe20003800000 */
[----:B------:R-:W-:Y:S01]  /*22a0*/  PRMT R15, R3, 0x8880, RZ ;  /* 0x00008880030f7816 */ /* 0x000fe200000000ff */
[----:B------:R-:W-:Y:S01]  /*22b0*/  IMAD.IADD R3, R21, 0x1, R13 ;  /* 0x0000000115037824 */ /* 0x000fe200078e020d */
[----:B------:R-:W-:-:S03]  /*22c0*/  IADD3 R10, P3, P4, R14, R160, R12 ;  /* 0x000000a00e0a7210 */ /* 0x000fc60007c7e00c */
[----:B------:R-:W-:Y:S01]  /*22d0*/  IMAD.MOV.U32 R12, RZ, RZ, R15 ;  /* 0x000000ffff0c7224 */ /* 0x000fe200078e000f */
[----:B------:R-:W-:Y:S02]  /*22e0*/  IADD3.X R11, R11, R161, R3, P3, P4 ;  /* 0x000000a10b0b7210 */ /* 0x000fe40001fe8403 */
[----:B------:R-:W-:Y:S01]  /*22f0*/  ISETP.LT.OR P3, PT, R0, 0x2, !P1 ;  /* 0x000000020000780c */ /* 0x000fe20004f61670 */
[----:B------:R-:W-:Y:S01]  /*2300*/  IMAD R3, R12, R155, RZ ;  /* 0x0000009b0c037224 */ /* 0x000fe200078e02ff */
[----:B------:R-:W-:-:S03]  /*2310*/  ISETP.LT.OR P4, PT, R0, 0x1, !P0 ;  /* 0x000000010000780c */ /* 0x000fc60004781670 */
[----:B------:R-:W-:-:S05]  /*2320*/  @!P2 IMAD R13, R24, R154, R3 ;  /* 0x0000009a180da224 */ /* 0x000fca00078e0203 */
[----:B------:R1:W-:Y:S03]  /*2330*/  @!P2 STG.E.U8 desc[UR36][R4.64], R13 ;  /* 0x0000000d0400a986 */ /* 0x0003e6000c101124 */
[----:B------:R-:W-:Y:S05]  /*2340*/  @P3 BRA `(.L_x_39) ;  /* 0x00000000000c3947 */ /* 0x000fea0003800000 */
[----:B------:R-:W2:Y:S02]  /*2350*/  LDG.E.U8 R156, desc[UR36][R8.64+0x1] ;  /* 0x00000124089c7981 */ /* 0x000ea4000c1e1100 */
[----:B--2---:R-:W-:-:S05]  /*2360*/  PRMT R12, R156, 0x8880, RZ ;  /* 0x000088809c0c7816 */ /* 0x004fca00000000ff */
[----:B------:R-:W-:-:S07]  /*2370*/  IMAD R3, R12, R155, RZ ;  /* 0x0000009b0c037224 */ /* 0x000fce00078e02ff */
.L_x_39:
[----:B------:R-:W-:Y:S05]  /*2380*/  BSYNC B1 ;  /* 0x0000000000017941 */ /* 0x000fea0003800000 */
.L_x_38:
[----:B------:R-:W-:Y:S01]  /*2390*/  @!P3 IMAD R25, R25, R154, R3 ;  /* 0x0000009a1919b224 */ /* 0x000fe200078e0203 */
[----:B------:R-:W-:Y:S04]  /*23a0*/  BSSY B1, `(.L_x_40) ;  /* 0x0000006000017945 */ /* 0x000fe80003800000 */
[----:B------:R2:W-:Y:S01]  /*23b0*/  @!P3 STG.E.U8 desc[UR36][R4.64+0x1], R25 ;  /* 0x000001190400b986 */ /* 0x0005e2000c101124 */
[----:B------:R-:W-:Y:S05]  /*23c0*/  @P4 BRA `(.L_x_41) ;  /* 0x00000000000c4947 */ /* 0x000fea0003800000 */
[----:B------:R-:W3:Y:S02]  /*23d0*/  LDG.E.U8 R156, desc[UR36][R10.64] ;  /* 0x000000240a9c7981 */ /* 0x000ee4000c1e1100 */
[----:B---3--:R-:W-:-:S05]  /*23e0*/  PRMT R12, R156, 0x8880, RZ ;  /* 0x000088809c0c7816 */ /* 0x008fca00000000ff */
[----:B------:R-:W-:-:S07]  /*23f0*/  IMAD R3, R12, R155, RZ ;  /* 0x0000009b0c037224 */ /* 0x000fce00078e02ff */
.L_x_41:
[----:B------:R-:W-:Y:S05]  /*2400*/  BSYNC B1 ;  /* 0x0000000000017941 */ /* 0x000fea0003800000 */
.L_x_40:
[----:B------:R-:W-:Y:S01]  /*2410*/  ISETP.LT.OR P2, PT, R0, 0x2, !P0 ;  /* 0x000000020000780c */ /* 0x000fe20004741670 */
[----:B-1----:R-:W-:Y:S01]  /*2420*/  @!P4 IMAD R13, R26, R154, R3 ;  /* 0x0000009a1a0dc224 */ /* 0x002fe200078e0203 */
[----:B------:R-:W-:Y:S01]  /*2430*/  BSSY B1, `(.L_x_42) ;  /* 0x0000008000017945 */ /* 0x000fe20003800000 */
[----:B------:R-:W-:-:S03]  /*2440*/  ISETP.LT.OR P3, PT, R0, 0x9, !P1 ;  /* 0x000000090000780c */ /* 0x000fc60004f61670 */
[----:B------:R1:W-:Y:S01]  /*2450*/  @!P4 STG.E.U8 desc[UR36][R6.64], R13 ;  /* 0x0000000d0600c986 */ /* 0x0003e2000c101124 */
[----:B------:R-:W-:-:S06]  /*2460*/  ISETP.LT.OR P4, PT, R0, 0xa, !P1 ;  /* 0x0000000a0000780c */ /* 0x000fcc0004f81670 */
[----:B------:R-:W-:Y:S07]  /*2470*/  @P2 BRA `(.L_x_43) ;  /* 0x00000000000c2947 */ /* 0x000fee0003800000 */
[----:B------:R-:W3:Y:S02]  /*2480*/  LDG.E.U8 R156, desc[UR36][R10.64+0x1] ;  /* 0x000001240a9c7981 */ /* 0x000ee4000c1e1100 */
[----:B---3--:R-:W-:-:S05]  /*2490*/  PRMT R12, R156, 0x8880, RZ ;  /* 0x000088809c0c7816 */ /* 0x008fca00000000ff */
[----:B------:R-:W-:-:S07]  /*24a0*/  IMAD R3, R12, R155, RZ ;  /* 0x0000009b0c037224 */ /* 0x000fce00078e02ff */
.L_x_43:
[----:B------:R-:W-:Y:S05]  /*24b0*/  BSYNC B1 ;  /* 0x0000000000017941 */ /* 0x000fea0003800000 */
.L_x_42:
[----:B------:R-:W-:Y:S01]  /*24c0*/  @!P2 IMAD R27, R27, R154, R3 ;  /* 0x0000009a1b1ba224 */ /* 0x000fe200078e0203 */
[----:B------:R-:W-:Y:S04]  /*24d0*/  BSSY B1, `(.L_x_44) ;  /* 0x0000006000017945 */ /* 0x000fe80003800000 */
[----:B------:R3:W-:Y:S01]  /*24e0*/  @!P2 STG.E.U8 desc[UR36][R6.64+0x1], R27 ;  /* 0x0000011b0600a986 */ /* 0x0007e2000c101124 */
[----:B------:R-:W-:Y:S05]  /*24f0*/  @P3 BRA `(.L_x_45) ;  /* 0x00000000000c3947 */ /* 0x000fea0003800000 */
[----:B------:R-:W4:Y:S02]  /*2500*/  LDG.E.U8 R156, desc[UR36][R8.64+0x8] ;  /* 0x00000824089c7981 */ /* 0x000f24000c1e1100 */
[----:B----4-:R-:W-:-:S05]  /*2510*/  PRMT R12, R156, 0x8880, RZ ;  /* 0x000088809c0c7816 */ /* 0x010fca00000000ff */
[----:B------:R-:W-:-:S07]  /*2520*/  IMAD R3, R12, R155, RZ ;  /* 0x0000009b0c037224 */ /* 0x000fce00078e02ff */
.L_x_45:
[----:B------:R-:W-:Y:S05]  /*2530*/  BSYNC B1 ;  /* 0x0000000000017941 */ /* 0x000fea0003800000 */
.L_x_44:
[----:B-1----:R-:W-:Y:S01]  /*2540*/  @!P3 IMAD R13, R28, R154, R3 ;  /* 0x0000009a1c0db224 */ /* 0x002fe200078e0203 */
[----:B------:R-:W-:Y:S04]  /*2550*/  BSSY B1, `(.L_x_46) ;  /* 0x0000006000017945 */ /* 0x000fe80003800000 */
[----:B------:R1:W-:Y:S01]  /*2560*/  @!P3 STG.E.U8 desc[UR36][R4.64+0x8], R13 ;  /* 0x0000080d0400b986 */ /* 0x0003e2000c101124 */
[----:B------:R-:W-:Y:S05]  /*2570*/  @P4 BRA `(.L_x_47) ;  /* 0x00000000000c4947 */ /* 0x000fea0003800000 */
[----:B------:R-:W4:Y:S02]  /*2580*/  LDG.E.U8 R156, desc[UR36][R8.64+0x9] ;  /* 0x00000924089c7981 */ /* 0x000f24000c1e1100 */
[----:B----4-:R-:W-:-:S05]  /*2590*/  PRMT R12, R156, 0x8880, RZ ;  /* 0x000088809c0c7816 */ /* 0x010fca00000000ff */
[----:B------:R-:W-:-:S07]  /*25a0*/  IMAD R3, R12, R155, RZ ;  /* 0x0000009b0c037224 */ /* 0x000fce00078e02ff */
.L_x_47:
[----:B------:R-:W-:Y:S05]  /*25b0*/  BSYNC B1 ;  /* 0x0000000000017941 */ /* 0x000fea0003800000 */
.L_x_46:
[C---:B------:R-:W-:Y:S01]  /*25c0*/  ISETP.LT.OR P2, PT, R0.reuse, 0x9, !P0 ;  /* 0x000000090000780c */ /* 0x040fe20004741670 */
[----:B------:R-:W-:Y:S01]  /*25d0*/  @!P4 IMAD R29, R29, R154, R3 ;  /* 0x0000009a1d1dc224 */ /* 0x000fe200078e0203 */
[----:B------:R-:W-:Y:S01]  /*25e0*/  BSSY B1, `(.L_x_48) ;  /* 0x0000008000017945 */ /* 0x000fe20003800000 */
[----:B------:R-:W-:-:S03]  /*25f0*/  ISETP.LT.OR P3, PT, R0, 0xa, !P0 ;  /* 0x0000000a0000780c */ /* 0x000fc60004761670 */
[----:B------:R4:W-:Y:S01]  /*2600*/  @!P4 STG.E.U8 desc[UR36][R4.64+0x9], R29 ;  /* 0x0000091d0400c986 */ /* 0x0009e2000c101124 */
[----:B------:R-:W-:-:S06]  /*2610*/  ISETP.LT.OR P4, PT, R0, 0x11, !P1 ;  /* 0x000000110000780c */ /* 0x000fcc0004f81670 */
[----:B------:R-:W-:Y:S07]  /*2620*/  @P2 BRA `(.L_x_49) ;  /* 0x00000000000c2947 */ /* 0x000fee0003800000 */
[----:B------:R-:W5:Y:S02]  /*2630*/  LDG.E.U8 R156, desc[UR36][R10.64+0x8] ;  /* 0x000008240a9c7981 */ /* 0x000f64000c1e1100 */
[----:B-----5:R-:W-:-:S05]  /*2640*/  PRMT R12, R156, 0x8880, RZ ;  /* 0x000088809c0c7816 */ /* 0x020fca00000000ff */
[----:B------:R-:W-:-:S07]  /*2650*/  IMAD R3, R12, R155, RZ ;  /* 0x0000009b0c037224 */ /* 0x000fce00078e02ff */
.L_x_49:
[----:B------:R-:W-:Y:S05]  /*2660*/  BSYNC B1 ;  /* 0x0000000000017941 */ /* 0x000fea0003800000 */
.L_x_48:
[----:B-1----:R-:W-:Y:S01]  /*2670*/  @!P2 IMAD R13, R30, R154, R3 ;  /* 0x0000009a1e0da224 */ /* 0x002fe200078e0203 */
[----:B------:R-:W-:Y:S04]  /*2680*/  BSSY B1, `(.L_x_50) ;  /* 0x0000006000017945 */ /* 0x000fe80003800000 */
[----:B------:R1:W-:Y:S01]  /*2690*/  @!P2 STG.E.U8 desc[UR36][R6.64+0x8], R13 ;  /* 0x0000080d0600a986 */ /* 0x0003e2000c101124 */
[----:B------:R-:W-:Y:S05]  /*26a0*/  @P3 BRA `(.L_x_51) ;  /* 0x00000000000c3947 */ /* 0x000fea0003800000 */
[----:B------:R-:W5:Y:S02]  /*26b0*/  LDG.E.U8 R156, desc[UR36][R10.64+0x9] ;  /* 0x000009240a9c7981 */ /* 0x000f64000c1e1100 */
[----:B-----5:R-:W-:-:S05]  /*26c0*/  PRMT R12, R156, 0x8880, RZ ;  /* 0x000088809c0c7816 */ /* 0x020fca00000000ff */
[----:B------:R-:W-:-:S07]  /*26d0*/  IMAD R3, R12, R155, RZ ;  /* 0x0000009b0c037224 */ /* 0x000fce00078e02ff */
.L_x_51:
[----:B------:R-:W-:Y:S05]  /*26e0*/  BSYNC B1 ;  /* 0x0000000000017941 */ /* 0x000fea0003800000 */
.L_x_50:
[----:B------:R-:W-:Y:S01]  /*26f0*/  @!P3 IMAD R31, R31, R154, R3 ;  /* 0x0000009a1f1fb224 */ /* 0x000fe200078e0203 */
[----:B------:R-:W-:Y:S04]  /*2700*/  BSSY B1, `(.L_x_52) ;  /* 0x0000006000017945 */ /* 0x000fe80003800000 */
[----:B------:R0:W-:Y:S01]  /*2710*/  @!P3 STG.E.U8 desc[UR36][R6.64+0x9], R31 ;  /* 0x0000091f0600b986 */ /* 0x0001e2000c101124 */
[----:B------:R-:W-:Y:S05]  /*2720*/  @P4 BRA `(.L_x_53) ;  /* 0x00000000000c4947 */ /* 0x000fea0003800000 */
[----:B------:R-:W5:Y:S02]  /*2730*/  LDG.E.U8 R156, desc[UR36][R8.64+0x10] ;  /* 0x00001024089c7981 */ /* 0x000f64000c1e1100 */
[----:B-----5:R-:W-:-:S05]  /*2740*/  PRMT R12, R156, 0x8880, RZ ;  /* 0x000088809c0c7816 */ /* 0x020fca00000000ff */
[----:B------:R-:W-:-:S07]  /*2750*/  IMAD R3, R12, R155, RZ ;  /* 0x0000009b0c037224 */ /* 0x000fce00078e02ff */
.L_x_53:
[----:B------:R-:W-:Y:S05]  /*2760*/  BSYNC B1 ;  /* 0x0000000000017941 */ /* 0x000fea0003800000 */
.L_x_52:
[----:B------:R-:W-:Y:S01]  /*2770*/  ISETP.LT.OR P2, PT, R0, 0x12, !P1 ;  /* 0x000000120000780c */ /* 0x000fe20004f41670 */
[----:B-1----:R-:W-:Y:S01]  /*2780*/  @!P4 IMAD R13, R32, R154, R3 ;  /* 0x0000009a200dc224 */ /* 0x002fe200078e0203 */
        /* <DEDUP_REMOVED lines=8> */
.L_x_55:
[----:B------:R-:W-:Y:S05]  /*2810*/  BSYNC B1 ;  /* 0x0000000000017941 */ /* 0x000fea0003800000 */
.L_x_54:
[----:B------:R-:W-:Y:S01]  /*2820*/  @!P2 IMAD R33, R33, R154, R3 ;  /* 0x0000009a2121a224 */ /* 0x000fe200078e0203 */
[----:B------:R-:W-:Y:S04]  /*2830*/  BSSY B1, `(.L_x_56) ;  /* 0x0000006000017945 */ /* 0x000fe80003800000 */
[----:B------:R0:W-:Y:S01]  /*2840*/  @!P2 STG.E.U8 desc[UR36][R4.64+0x11], R33 ;  /* 0x000011210400a986 */ /* 0x0001e2000c101124 */
[----:B------:R-:W-:Y:S05]  /*2850*/  @P3 BRA `(.L_x_57) ;  /* 0x00000000000c3947 */ /* 0x000fea0003800000 */
[----:B------:R-:W5:Y:S02]  /*2860*/  LDG.E.U8 R156, desc[UR36][R10.64+0x10] ;  /* 0x000010240a9c7981 */ /* 0x000f64000c1e1100 */
[----:B-----5:R-:W-:-:S05]  /*2870*/  PRMT R12, R156, 0x8880, RZ ;  /* 0x000088809c0c7816 */ /* 0x020fca00000000ff */
[----:B------:R-:W-:-:S07]  /*2880*/  IMAD R3, R12, R155, RZ ;  /* 0x0000009b0c037224 */ /* 0x000fce00078e02ff */
.L_x_57:
[----:B------:R-:W-:Y:S05]  /*2890*/  BSYNC B1 ;  /* 0x0000000000017941 */ /* 0x000fea0003800000 */
.L_x_56:
[----:B-1----:R-:W-:Y:S01]  /*28a0*/  @!P3 IMAD R13, R34, R154, R3 ;  /* 0x0000009a220db224 */ /* 0x002fe200078e0203 */
[----:B------:R-:W-:Y:S04]  /*28b0*/  BSSY B1, `(.L_x_58) ;  /* 0x0000006000017945 */ /* 0x000fe80003800000 */
[----:B------:R1:W-:Y:S01]  /*28c0*/  @!P3 STG.E.U8 desc[UR36][R6.64+0x10], R13 ;  /* 0x0000100d0600b986 */ /* 0x0003e2000c101124 */
[----:B------:R-:W-:Y:S05]  /*28d0*/  @P4 BRA `(.L_x_59) ;  /* 0x00000000000c4947 */ /* 0x000fea0003800000 */
[----:B------:R-:W5:Y:S02]  /*28e0*/  LDG.E.U8 R156, desc[UR36][R10.64+0x11] ;  /* 0x000011240a9c7981 */ /* 0x000f64000c1e1100 */
[----:B-----5:R-:W-:-:S05]  /*28f0*/  PRMT R12, R156, 0x8880, RZ ;  /* 0x000088809c0c7816 */ /* 0x020fca00000000ff */
[----:B------:R-:W-:-:S07]  /*2900*/  IMAD R3, R12, R155, RZ ;  /* 0x0000009b0c037224 */ /* 0x000fce00078e02ff */
.L_x_59:
[----:B------:R-:W-:Y:S05]  /*2910*/  BSYNC B1 ;  /* 0x0000000000017941 */ /* 0x000fea0003800000 */
.L_x_58:
        /* <DEDUP_REMOVED lines=10> */
.L_x_61:
[----:B------:R-:W-:Y:S05]  /*29c0*/  BSYNC B1 ;  /* 0x0000000000017941 */ /* 0x000fea0003800000 */
.L_x_60:
[----:B-1----:R-:W-:Y:S01]  /*29d0*/  @!P2 IMAD R13, R36, R154, R3 ;  /* 0x0000009a240da224 */ /* 0x002fe200078e0203 */
[----:B------:R-:W-:Y:S04]  /*29e0*/  BSSY B1, `(.L_x_62) ;  /* 0x0000006000017945 */ /* 0x000fe80003800000 */
[----:B------:R1:W-:Y:S01]  /*29f0*/  @!P2 STG.E.U8 desc[UR36][R4.64+0x18], R13 ;  /* 0x0000180d0400a986 */ /* 0x0003e2000c101124 */
[----:B------:R-:W-:Y:S05]  /*2a00*/  @P3 BRA `(.L_x_63) ;  /* 0x00000000000c3947 */ /* 0x000fea0003800000 */
[----:B------:R-:W5:Y:S02]  /*2a10*/  LDG.E.U8 R156, desc[UR36][R8.64+0x19] ;  /* 0x00001924089c7981 */ /* 0x000f64000c1e1100 */
[----:B-----5:R-:W-:-:S05]  /*2a20*/  PRMT R12, R156, 0x8880, RZ ;  /* 0x000088809c0c7816 */ /* 0x020fca00000000ff */
[----:B------:R-:W-:-:S07]  /*2a30*/  IMAD R3, R12, R155, RZ ;  /* 0x0000009b0c037224 */ /* 0x000fce00078e02ff */
.L_x_63:
[----:B------:R-:W-:Y:S05]  /*2a40*/  BSYNC B1 ;  /* 0x0000000000017941 */ /* 0x000fea0003800000 */
.L_x_62:
[----:B------:R-:W-:Y:S01]  /*2a50*/  @!P3 IMAD R37, R37, R154, R3 ;  /* 0x0000009a2525b224 */ /* 0x000fe200078e0203 */
[----:B------:R-:W-:Y:S04]  /*2a60*/  BSSY B1, `(.L_x_64) ;  /* 0x0000006000017945 */ /* 0x000fe80003800000 */
[----:B------:R0:W-:Y:S01]  /*2a70*/  @!P3 STG.E.U8 desc[UR36][R4.64+0x19], R37 ;  /* 0x000019250400b986 */ /* 0x0001e2000c101124 */
[----:B------:R-:W-:Y:S05]  /*2a80*/  @P4 BRA `(.L_x_65) ;  /* 0x00000000000c4947 */ /* 0x000fea0003800000 */
[----:B------:R-:W5:Y:S02]  /*2a90*/  LDG.E.U8 R156, desc[UR36][R10.64+0x18] ;  /* 0x000018240a9c7981 */ /* 0x000f64000c1e1100 */
[----:B-----5:R-:W-:-:S05]  /*2aa0*/  PRMT R12, R156, 0x8880, RZ ;  /* 0x000088809c0c7816 */ /* 0x020fca00000000ff */
[----:B------:R-:W-:-:S07]  /*2ab0*/  IMAD R3, R12, R155, RZ ;  /* 0x0000009b0c037224 */ /* 0x000fce00078e02ff */
.L_x_65:
[----:B------:R-:W-:Y:S05]  /*2ac0*/  BSYNC B1 ;  /* 0x0000000000017941 */ /* 0x000fea0003800000 */
.L_x_64:
        /* <DEDUP_REMOVED lines=10> */
.L_x_67:
[----:B------:R-:W-:Y:S05]  /*2b70*/  BSYNC B1 ;  /* 0x0000000000017941 */ /* 0x000fea0003800000 */
.L_x_66:
[----:B------:R-:W-:Y:S01]  /*2b80*/  @!P2 IMAD R39, R39, R154, R3 ;  /* 0x0000009a2727a224 */ /* 0x000fe200078e0203 */
[----:B------:R-:W-:Y:S04]  /*2b90*/  BSSY B1, `(.L_x_68) ;  /* 0x0000006000017945 */ /* 0x000fe80003800000 */
[----:B------:R0:W-:Y:S01]  /*2ba0*/  @!P2 STG.E.U8 desc[UR36][R6.64+0x19], R39 ;  /* 0x000019270600a986 */ /* 0x0001e2000c101124 */
[----:B------:R-:W-:Y:S05]  /*2bb0*/  @P3 BRA `(.L_x_69) ;  /* 0x00000000000c3947 */ /* 0x000fea0003800000 */
[----:B------:R-:W5:Y:S02]  /*2bc0*/  LDG.E.U8 R156, desc[UR36][R8.64+0x20] ;  /* 0x00002024089c7981 */ /* 0x000f64000c1e1100 */
[----:B-----5:R-:W-:-:S05]  /*2bd0*/  PRMT R12, R156, 0x8880, RZ ;  /* 0x000088809c0c7816 */ /* 0x020fca00000000ff */
[----:B------:R-:W-:-:S07]  /*2be0*/  IMAD R3, R12, R155, RZ ;  /* 0x0000009b0c037224 */ /* 0x000fce00078e02ff */
.L_x_69:
[----:B------:R-:W-:Y:S05]  /*2bf0*/  BSYNC B1 ;  /* 0x0000000000017941 */ /* 0x000fea0003800000 */
.L_x_68:
[----:B-1----:R-:W-:Y:S01]  /*2c00*/  @!P3 IMAD R13, R40, R154, R3 ;  /* 0x0000009a280db224 */ /* 0x002fe200078e0203 */
[----:B------:R-:W-:Y:S04]  /*2c10*/  BSSY B1, `(.L_x_70) ;  /* 0x0000006000017945 */ /* 0x000fe80003800000 */
[----:B------:R1:W-:Y:S01]  /*2c20*/  @!P3 STG.E.U8 desc[UR36][R4.64+0x20], R13 ;  /* 0x0000200d0400b986 */ /* 0x0003e2000c101124 */
[----:B------:R-:W-:Y:S05]  /*2c30*/  @P4 BRA `(.L_x_71) ;  /* 0x00000000000c4947 */ /* 0x000fea0003800000 */
[----:B------:R-:W5:Y:S02]  /*2c40*/  LDG.E.U8 R156, desc[UR36][R8.64+0x21] ;  /* 0x00002124089c7981 */ /* 0x000f64000c1e1100 */
[----:B-----5:R-:W-:-:S05]  /*2c50*/  PRMT R12, R156, 0x8880, RZ ;  /* 0x000088809c0c7816 */ /* 0x020fca00000000ff */
[----:B------:R-:W-:-:S07]  /*2c60*/  IMAD R3, R12, R155, RZ ;  /* 0x0000009b0c037224 */ /* 0x000fce00078e02ff */
.L_x_71:
[----:B------:R-:W-:Y:S05]  /*2c70*/  BSYNC B1 ;  /* 0x0000000000017941 */ /* 0x000fea0003800000 */
.L_x_70:
        /* <DEDUP_REMOVED lines=10> */
.L_x_73:
[----:B------:R-:W-:Y:S05]  /*2d20*/  BSYNC B1 ;  /* 0x0000000000017941 */ /* 0x000fea0003800000 */
.L_x_72:
[----:B-1----:R-:W-:Y:S01]  /*2d30*/  @!P2 IMAD R13, R42, R154, R3 ;  /* 0x0000009a2a0da224 */ /* 0x002fe200078e0203 */
[----:B------:R-:W-:Y:S04]  /*2d40*/  BSSY B1, `(.L_x_74) ;  /* 0x0000006000017945 */ /* 0x000fe80003800000 */
[----:B------:R1:W-:Y:S01]  /*2d50*/  @!P2 STG.E.U8 desc[UR36][R6.64+0x20], R13 ;  /* 0x0000200d0600a986 */ /* 0x0003e2000c101124 */
[----:B------:R-:W-:Y:S05]  /*2d60*/  @P3 BRA `(.L_x_75) ;  /* 0x00000000000c3947 */ /* 0x000fea0003800000 */
[----:B------:R-:W5:Y:S02]  /*2d70*/  LDG.E.U8 R156, desc[UR36][R10.64+0x21] ;  /* 0x000021240a9c7981 */ /* 0x000f64000c1e1100 */
[----:B-----5:R-:W-:-:S05]  /*2d80*/  PRMT R12, R156, 0x8880, RZ ;  /* 0x000088809c0c7816 */ /* 0x020fca00000000ff */
[----:B------:R-:W-:-:S07]  /*2d90*/  IMAD R3, R12, R155, RZ ;  /* 0x0000009b0c037224 */ /* 0x000fce00078e02ff */
.L_x_75:
[----:B------:R-:W-:Y:S05]  /*2da0*/  BSYNC B1 ;  /* 0x0000000000017941 */ /* 0x000fea0003800000 */
.L_x_74:
[----:B------:R-:W-:Y:S01]  /*2db0*/  @!P3 IMAD R43, R43, R154, R3 ;  /* 0x0000009a2b2bb224 */ /* 0x000fe200078e0203 */
[----:B------:R-:W-:Y:S04]  /*2dc0*/  BSSY B1, `(.L_x_76) ;  /* 0x0000006000017945 */ /* 0x000fe80003800000 */
[----:B------:R0:W-:Y:S01]  /*2dd0*/  @!P3 STG.E.U8 desc[UR36][R6.64+0x21], R43 ;  /* 0x0000212b0600b986 */ /* 0x0001e2000c101124 */
[----:B------:R-:W-:Y:S05]  /*2de0*/  @P4 BRA `(.L_x_77) ;  /* 0x00000000000c4947 */ /* 0x000fea0003800000 */
[----:B------:R-:W5:Y:S02]  /*2df0*/  LDG.E.U8 R156, desc[UR36][R8.64+0x28] ;  /* 0x00002824089c7981 */ /* 0x000f64000c1e1100 */
[----:B-----5:R-:W-:-:S05]  /*2e00*/  PRMT R12, R156, 0x8880, RZ ;  /* 0x000088809c0c7816 */ /* 0x020fca00000000ff */
[----:B------:R-:W-:-:S07]  /*2e10*/  IMAD R3, R12, R155, RZ ;  /* 0x0000009b0c037224 */ /* 0x000fce00078e02ff */
.L_x_77:
[----:B------:R-:W-:Y:S05]  /*2e20*/  BSYNC B1 ;  /* 0x0000000000017941 */ /* 0x000fea0003800000 */
.L_x_76:
        /* <DEDUP_REMOVED lines=10> */
.L_x_79:
[----:B------:R-:W-:Y:S05]  /*2ed0*/  BSYNC B1 ;  /* 0x0000000000017941 */ /* 0x000fea0003800000 */
.L_x_78:
[----:B------:R-:W-:Y:S01]  /*2ee0*/  @!P2 IMAD R45, R45, R154, R3 ;  /* 0x0000009a2d2da224 */ /* 0x000fe200078e0203 */
[----:B------:R-:W-:Y:S04]  /*2ef0*/  BSSY B1, `(.L_x_80) ;  /* 0x0000006000017945 */ /* 0x000fe80003800000 */
[----:B------:R0:W-:Y:S01]  /*2f00*/  @!P2 STG.E.U8 desc[UR36][R4.64+0x29], R45 ;  /* 0x0000292d0400a986 */ /* 0x0001e2000c101124 */
[----:B------:R-:W-:Y:S05]  /*2f10*/  @P3 BRA `(.L_x_81) ;  /* 0x00000000000c3947 */ /* 0x000fea0003800000 */
[----:B------:R-:W5:Y:S02]  /*2f20*/  LDG.E.U8 R156, desc[UR36][R10.64+0x28] ;  /* 0x000028240a9c7981 */ /* 0x000f64000c1e1100 */
[----:B-----5:R-:W-:-:S05]  /*2f30*/  PRMT R12, R156, 0x8880, RZ ;  /* 0x000088809c0c7816 */ /* 0x020fca00000000ff */
[----:B------:R-:W-:-:S07]  /*2f40*/  IMAD R3, R12, R155, RZ ;  /* 0x0000009b0c037224 */ /* 0x000fce00078e02ff */
.L_x_81:
[----:B------:R-:W-:Y:S05]  /*2f50*/  BSYNC B1 ;  /* 0x0000000000017941 */ /* 0x000fea0003800000 */
.L_x_80:
[----:B-1----:R-:W-:Y:S01]  /*2f60*/  @!P3 IMAD R13, R46, R154, R3 ;  /* 0x0000009a2e0db224 */ /* 0x002fe200078e0203 */
[----:B------:R-:W-:Y:S04]  /*2f70*/  BSSY B1, `(.L_x_82) ;  /* 0x0000006000017945 */ /* 0x000fe80003800000 */
[----:B------:R1:W-:Y:S01]  /*2f80*/  @!P3 STG.E.U8 desc[UR36][R6.64+0x28], R13 ;  /* 0x0000280d0600b986 */ /* 0x0003e2000c101124 */
[----:B------:R-:W-:Y:S05]  /*2f90*/  @P4 BRA `(.L_x_83) ;  /* 0x00000000000c4947 */ /* 0x000fea0003800000 */
[----:B------:R-:W5:Y:S02]  /*2fa0*/  LDG.E.U8 R156, desc[UR36][R10.64+0x29] ;  /* 0x000029240a9c7981 */ /* 0x000f64000c1e1100 */
[----:B-----5:R-:W-:-:S05]  /*2fb0*/  PRMT R12, R156, 0x8880, RZ ;  /* 0x000088809c0c7816 */ /* 0x020fca00000000ff */
[----:B------:R-:W-:-:S07]  /*2fc0*/  IMAD R3, R12, R155, RZ ;  /* 0x0000009b0c037224 */ /* 0x000fce00078e02ff */
.L_x_83:
[----:B------:R-:W-:Y:S05]  /*2fd0*/  BSYNC B1 ;  /* 0x0000000000017941 */ /* 0x000fea0003800000 */
.L_x_82:
        /* <DEDUP_REMOVED lines=10> */
.L_x_85:
[----:B------:R-:W-:Y:S05]  /*3080*/  BSYNC B1 ;  /* 0x0000000000017941 */ /* 0x000fea0003800000 */
.L_x_84:
[----:B-1----:R-:W-:Y:S01]  /*3090*/  @!P2 IMAD R13, R48, R154, R3 ;  /* 0x0000009a300da224 */ /* 0x002fe200078e0203 */
[----:B------:R-:W-:Y:S04]  /*30a0*/  BSSY B1, `(.L_x_86) ;  /* 0x0000006000017945 */ /* 0x000fe80003800000 */
[----:B------:R1:W-:Y:S01]  /*30b0*/  @!P2 STG.E.U8 desc[UR36][R4.64+0x30], R13 ;  /* 0x0000300d0400a986 */ /* 0x0003e2000c101124 */
[----:B------:R-:W-:Y:S05]  /*30c0*/  @P3 BRA `(.L_x_87) ;  /* 0x00000000000c3947 */ /* 0x000fea0003800000 */
[----:B------:R-:W5:Y:S02]  /*30d0*/  LDG.E.U8 R156, desc[UR36][R8.64+0x31] ;  /* 0x00003124089c7981 */ /* 0x000f64000c1e1100 */
[----:B-----5:R-:W-:-:S05]  /*30e0*/  PRMT R12, R156, 0x8880, RZ ;  /* 0x000088809c0c7816 */ /* 0x020fca00000000ff */
[----:B------:R-:W-:-:S07]  /*30f0*/  IMAD R3, R12, R155, RZ ;  /* 0x0000009b0c037224 */ /* 0x000fce00078e02ff */
.L_x_87:
[----:B------:R-:W-:Y:S05]  /*3100*/  BSYNC B1 ;  /* 0x0000000000017941 */ /* 0x000fea0003800000 */
.L_x_86:
[----:B------:R-:W-:Y:S01]  /*3110*/  @!P3 IMAD R49, R49, R154, R3 ;  /* 0x0000009a3131b224 */ /* 0x000fe200078e0203 */
[----:B------:R-:W-:Y:S04]  /*3120*/  BSSY B1, `(.L_x_88) ;  /* 0x0000006000017945 */ /* 0x000fe80003800000 */
[----:B------:R0:W-:Y:S01]  /*3130*/  @!P3 STG.E.U8 desc[UR36][R4.64+0x31], R49 ;  /* 0x000031310400b986 */ /* 0x0001e2000c101124 */
[----:B------:R-:W-:Y:S05]  /*3140*/  @P4 BRA `(.L_x_89) ;  /* 0x00000000000c4947 */ /* 0x000fea0003800000 */
[----:B------:R-:W5:Y:S02]  /*3150*/  LDG.E.U8 R156, desc[UR36][R10.64+0x30] ;  /* 0x000030240a9c7981 */ /* 0x000f64000c1e1100 */
[----:B-----5:R-:W-:-:S05]  /*3160*/  PRMT R12, R156, 0x8880, RZ ;  /* 0x000088809c0c7816 */ /* 0x020fca00000000ff */
[----:B------:R-:W-:-:S07]  /*3170*/  IMAD R3, R12, R155, RZ ;  /* 0x0000009b0c037224 */ /* 0x000fce00078e02ff */
.L_x_89:
[----:B------:R-:W-:Y:S05]  /*3180*/  BSYNC B1 ;  /* 0x0000000000017941 */ /* 0x000fea0003800000 */
.L_x_88:
        /* <DEDUP_REMOVED lines=10> */
.L_x_91:
[----:B------:R-:W-:Y:S05]  /*3230*/  BSYNC B1 ;  /* 0x0000000000017941 */ /* 0x000fea0003800000 */
.L_x_90:
[----:B------:R-:W-:Y:S01]  /*3240*/  @!P2 IMAD R51, R51, R154, R3 ;  /* 0x0000009a3333a224 */ /* 0x000fe200078e0203 */
[----:B------:R-:W-:Y:S04]  /*3250*/  BSSY B1, `(.L_x_92) ;  /* 0x0000006000017945 */ /* 0x000fe80003800000 */
[----:B------:R0:W-:Y:S01]  /*3260*/  @!P2 STG.E.U8 desc[UR36][R6.64+0x31], R51 ;  /* 0x000031330600a986 */ /* 0x0001e2000c101124 */
[----:B------:R-:W-:Y:S05]  /*3270*/  @P3 BRA `(.L_x_93) ;  /* 0x00000000000c3947 */ /* 0x000fea0003800000 */
[----:B------:R-:W5:Y:S02]  /*3280*/  LDG.E.U8 R156, desc[UR36][R8.64+0x38] ;  /* 0x00003824089c7981 */ /* 0x000f64000c1e1100 */
[----:B-----5:R-:W-:-:S05]  /*3290*/  PRMT R12, R156, 0x8880, RZ ;  /* 0x000088809c0c7816 */ /* 0x020fca00000000ff */
[----:B------:R-:W-:-:S07]  /*32a0*/  IMAD R3, R12, R155, RZ ;  /* 0x0000009b0c037224 */ /* 0x000fce00078e02ff */
.L_x_93:
[----:B------:R-:W-:Y:S05]  /*32b0*/  BSYNC B1 ;  /* 0x0000000000017941 */ /* 0x000fea0003800000 */
.L_x_92:
[----:B-1----:R-:W-:Y:S01]  /*32c0*/  @!P3 IMAD R13, R52, R154, R3 ;  /* 0x0000009a340db224 */ /* 0x002fe200078e0203 */
[----:B------:R-:W-:Y:S04]  /*32d0*/  BSSY B1, `(.L_x_94) ;  /* 0x0000006000017945 */ /* 0x000fe80003800000 */
[----:B------:R1:W-:Y:S01]  /*32e0*/  @!P3 STG.E.U8 desc[UR36][R4.64+0x38], R13 ;  /* 0x0000380d0400b986 */ /* 0x0003e2000c101124 */
[----:B------:R-:W-:Y:S05]  /*32f0*/  @P4 BRA `(.L_x_95) ;  /* 0x00000000000c4947 */ /* 0x000fea0003800000 */
[----:B------:R-:W5:Y:S02]  /*3300*/  LDG.E.U8 R156, desc[UR36][R8.64+0x39] ;  /* 0x00003924089c7981 */ /* 0x000f64000c1e1100 */
[----:B-----5:R-:W-:-:S05]  /*3310*/  PRMT R12, R156, 0x8880, RZ ;  /* 0x000088809c0c7816 */ /* 0x020fca00000000ff */
[----:B------:R-:W-:-:S07]  /*3320*/  IMAD R3, R12, R155, RZ ;  /* 0x0000009b0c037224 */ /* 0x000fce00078e02ff */
.L_x_95:
[----:B------:R-:W-:Y:S05]  /*3330*/  BSYNC B1 ;  /* 0x0000000000017941 */ /* 0x000fea0003800000 */
.L_x_94:
        /* <DEDUP_REMOVED lines=10> */
.L_x_97:
[----:B------:R-:W-:Y:S05]  /*33e0*/  BSYNC B1 ;  /* 0x0000000000017941 */ /* 0x000fea0003800000 */
.L_x_96:
[----:B-1----:R-:W-:Y:S01]  /*33f0*/  @!P2 IMAD R13, R54, R154, R3 ;  /* 0x0000009a360da224 */ /* 0x002fe200078e0203 */
[----:B------:R-:W-:Y:S04]  /*3400*/  BSSY B1, `(.L_x_98) ;  /* 0x0000006000017945 */ /* 0x000fe80003800000 */
[----:B------:R1:W-:Y:S01]  /*3410*/  @!P2 STG.E.U8 desc[UR36][R6.64+0x38], R13 ;  /* 0x0000380d0600a986 */ /* 0x0003e2000c101124 */
[----:B------:R-:W-:Y:S05]  /*3420*/  @P3 BRA `(.L_x_99) ;  /* 0x00000000000c3947 */ /* 0x000fea0003800000 */
[----:B------:R-:W5:Y:S02]  /*3430*/  LDG.E.U8 R156, desc[UR36][R10.64+0x39] ;  /* 0x000039240a9c7981 */ /* 0x000f64000c1e1100 */
[----:B-----5:R-:W-:-:S05]  /*3440*/  PRMT R12, R156, 0x8880, RZ ;  /* 0x000088809c0c7816 */ /* 0x020fca00000000ff */
[----:B------:R-:W-:-:S07]  /*3450*/  IMAD R3, R12, R155, RZ ;  /* 0x0000009b0c037224 */ /* 0x000fce00078e02ff */
.L_x_99:
[----:B------:R-:W-:Y:S05]  /*3460*/  BSYNC B1 ;  /* 0x0000000000017941 */ /* 0x000fea0003800000 */
.L_x_98:
[----:B------:R-:W-:Y:S01]  /*3470*/  @!P3 IMAD R55, R55, R154, R3 ;  /* 0x0000009a3737b224 */ /* 0x000fe200078e0203 */
[----:B------:R-:W-:Y:S04]  /*3480*/  BSSY B1, `(.L_x_100) ;  /* 0x0000006000017945 */ /* 0x000fe80003800000 */
[----:B------:R0:W-:Y:S01]  /*3490*/  @!P3 STG.E.U8 desc[UR36][R6.64+0x39], R55 ;  /* 0x000039370600b986 */ /* 0x0001e2000c101124 */
[----:B------:R-:W-:Y:S05]  /*34a0*/  @P4 BRA `(.L_x_101) ;  /* 0x00000000000c4947 */ /* 0x000fea0003800000 */
[----:B------:R-:W5:Y:S02]  /*34b0*/  LDG.E.U8 R156, desc[UR36][R8.64+0x40] ;  /* 0x00004024089c7981 */ /* 0x000f64000c1e1100 */
[----:B-----5:R-:W-:-:S05]  /*34c0*/  PRMT R12, R156, 0x8880, RZ ;  /* 0x000088809c0c7816 */ /* 0x020fca00000000ff */
[----:B------:R-:W-:-:S07]  /*34d0*/  IMAD R3, R12, R155, RZ ;  /* 0x0000009b0c037224 */ /* 0x000fce00078e02ff */
.L_x_101:
[----:B------:R-:W-:Y:S05]  /*34e0*/  BSYNC B1 ;  /* 0x0000000000017941 */ /* 0x000fea0003800000 */
.L_x_100:
        /* <DEDUP_REMOVED lines=10> */
.L_x_103:
[----:B------:R-:W-:Y:S05]  /*3590*/  BSYNC B1 ;  /* 0x0000000000017941 */ /* 0x000fea0003800000 */
.L_x_102:
[----:B------:R-:W-:Y:S01]  /*35a0*/  @!P2 IMAD R57, R57, R154, R3 ;  /* 0x0000009a3939a224 */ /* 0x000fe200078e0203 */
[----:B------:R-:W-:Y:S04]  /*35b0*/  BSSY B1, `(.L_x_104) ;  /* 0x0000006000017945 */ /* 0x000fe80003800000 */
[----:B------:R0:W-:Y:S01]  /*35c0*/  @!P2 STG.E.U8 desc[UR36][R4.64+0x41], R57 ;  /* 0x000041390400a986 */ /* 0x0001e2000c101124 */
[----:B------:R-:W-:Y:S05]  /*35d0*/  @P3 BRA `(.L_x_105) ;  /* 0x00000000000c3947 */ /* 0x000fea0003800000 */
[----:B------:R-:W5:Y:S02]  /*35e0*/  LDG.E.U8 R156, desc[UR36][R10.64+0x40] ;  /* 0x000040240a9c7981 */ /* 0x000f64000c1e1100 */
[----:B-----5:R-:W-:-:S05]  /*35f0*/  PRMT R12, R156, 0x8880, RZ ;  /* 0x000088809c0c7816 */ /* 0x020fca00000000ff */
[----:B------:R-:W-:-:S07]  /*3600*/  IMAD R3, R12, R155, RZ ;  /* 0x0000009b0c037224 */ /* 0x000fce00078e02ff */
.L_x_105:
[----:B------:R-:W-:Y:S05]  /*3610*/  BSYNC B1 ;  /* 0x0000000000017941 */ /* 0x000fea0003800000 */
.L_x_104:
[----:B-1----:R-:W-:Y:S01]  /*3620*/  @!P3 IMAD R13, R58, R154, R3 ;  /* 0x0000009a3a0db224 */ /* 0x002fe200078e0203 */
[----:B------:R-:W-:Y:S04]  /*3630*/  BSSY B1, `(.L_x_106) ;  /* 0x0000006000017945 */ /* 0x000fe80003800000 */
[----:B------:R1:W-:Y:S01]  /*3640*/  @!P3 STG.E.U8 desc[UR36][R6.64+0x40], R13 ;  /* 0x0000400d0600b986 */ /* 0x0003e2000c101124 */
[----:B------:R-:W-:Y:S05]  /*3650*/  @P4 BRA `(.L_x_107) ;  /* 0x00000000000c4947 */ /* 0x000fea0003800000 */
[----:B------:R-:W5:Y:S02]  /*3660*/  LDG.E.U8 R156, desc[UR36][R10.64+0x41] ;  /* 0x000041240a9c7981 */ /* 0x000f64000c1e1100 */
[----:B-----5:R-:W-:-:S05]  /*3670*/  PRMT R12, R156, 0x8880, RZ ;  /* 0x000088809c0c7816 */ /* 0x020fca00000000ff */
[----:B------:R-:W-:-:S07]  /*3680*/  IMAD R3, R12, R155, RZ ;  /* 0x0000009b0c037224 */ /* 0x000fce00078e02ff */
.L_x_107:
[----:B------:R-:W-:Y:S05]  /*3690*/  BSYNC B1 ;  /* 0x0000000000017941 */ /* 0x000fea0003800000 */
.L_x_106:
        /* <DEDUP_REMOVED lines=10> */
.L_x_109:
[----:B------:R-:W-:Y:S05]  /*3740*/  BSYNC B1 ;  /* 0x0000000000017941 */ /* 0x000fea0003800000 */
.L_x_108:
[----:B-1----:R-:W-:Y:S01]  /*3750*/  @!P2 IMAD R13, R60, R154, R3 ;  /* 0x0000009a3c0da224 */ /* 0x002fe200078e0203 */
[----:B------:R-:W-:Y:S04]  /*3760*/  BSSY B1, `(.L_x_110) ;  /* 0x0000006000017945 */ /* 0x000fe80003800000 */
[----:B------:R1:W-:Y:S01]  /*3770*/  @!P2 STG.E.U8 desc[UR36][R4.64+0x48], R13 ;  /* 0x0000480d0400a986 */ /* 0x0003e2000c101124 */
[----:B------:R-:W-:Y:S05]  /*3780*/  @P3 BRA `(.L_x_111) ;  /* 0x00000000000c3947 */ /* 0x000fea0003800000 */
[----:B------:R-:W5:Y:S02]  /*3790*/  LDG.E.U8 R156, desc[UR36][R8.64+0x49] ;  /* 0x00004924089c7981 */ /* 0x000f64000c1e1100 */
[----:B-----5:R-:W-:-:S05]  /*37a0*/  PRMT R12, R156, 0x8880, RZ ;  /* 0x000088809c0c7816 */ /* 0x020fca00000000ff */
[----:B------:R-:W-:-:S07]  /*37b0*/  IMAD R3, R12, R155, RZ ;  /* 0x0000009b0c037224 */ /* 0x000fce00078e02ff */
.L_x_111:
[----:B------:R-:W-:Y:S05]  /*37c0*/  BSYNC B1 ;  /* 0x0000000000017941 */ /* 0x000fea0003800000 */
.L_x_110:
[----:B------:R-:W-:Y:S01]  /*37d0*/  @!P3 IMAD R61, R61, R154, R3 ;  /* 0x0000009a3d3db224 */ /* 0x000fe200078e0203 */
[----:B------:R-:W-:Y:S04]  /*37e0*/  BSSY B1, `(.L_x_112) ;  /* 0x0000006000017945 */ /* 0x000fe80003800000 */
[----:B------:R0:W-:Y:S01]  /*37f0*/  @!P3 STG.E.U8 desc[UR36][R4.64+0x49], R61 ;  /* 0x0000493d0400b986 */ /* 0x0001e2000c101124 */
[----:B------:R-:W-:Y:S05]  /*3800*/  @P4 BRA `(.L_x_113) ;  /* 0x00000000000c4947 */ /* 0x000fea0003800000 */
[----:B------:R-:W5:Y:S02]  /*3810*/  LDG.E.U8 R156, desc[UR36][R10.64+0x48] ;  /* 0x000048240a9c7981 */ /* 0x000f64000c1e1100 */
[----:B-----5:R-:W-:-:S05]  /*3820*/  PRMT R12, R156, 0x8880, RZ ;  /* 0x000088809c0c7816 */ /* 0x020fca00000000ff */
[----:B------:R-:W-:-:S07]  /*3830*/  IMAD R3, R12, R155, RZ ;  /* 0x0000009b0c037224 */ /* 0x000fce00078e02ff */
.L_x_113:
[----:B------:R-:W-:Y:S05]  /*3840*/  BSYNC B1 ;  /* 0x0000000000017941 */ /* 0x000fea0003800000 */
.L_x_112:
        /* <DEDUP_REMOVED lines=10> */
.L_x_115:
[----:B------:R-:W-:Y:S05]  /*38f0*/  BSYNC B1 ;  /* 0x0000000000017941 */ /* 0x000fea0003800000 */
.L_x_114:
[----:B------:R-:W-:Y:S01]  /*3900*/  @!P2 IMAD R63, R63, R154, R3 ;  /* 0x0000009a3f3fa224 */ /* 0x000fe200078e0203 */
[----:B------:R-:W-:Y:S04]  /*3910*/  BSSY B1, `(.L_x_116) ;  /* 0x0000006000017945 */ /* 0x000fe80003800000 */
[----:B------:R0:W-:Y:S01]  /*3920*/  @!P2 STG.E.U8 desc[UR36][R6.64+0x49], R63 ;  /* 0x0000493f0600a986 */ /* 0x0001e2000c101124 */
[----:B------:R-:W-:Y:S05]  /*3930*/  @P3 BRA `(.L_x_117) ;  /* 0x00000000000c3947 */ /* 0x000fea0003800000 */
[----:B------:R-:W5:Y:S02]  /*3940*/  LDG.E.U8 R156, desc[UR36][R8.64+0x50] ;  /* 0x00005024089c7981 */ /* 0x000f64000c1e1100 */
[----:B-----5:R-:W-:-:S05]  /*3950*/  PRMT R12, R156, 0x8880, RZ ;  /* 0x000088809c0c7816 */ /* 0x020fca00000000ff */
[----:B------:R-:W-:-:S07]  /*3960*/  IMAD R3, R12, R155, RZ ;  /* 0x0000009b0c037224 */ /* 0x000fce00078e02ff */
.L_x_117:
[----:B------:R-:W-:Y:S05]  /*3970*/  BSYNC B1 ;  /* 0x0000000000017941 */ /* 0x000fea0003800000 */
.L_x_116:
[----:B-1----:R-:W-:Y:S01]  /*3980*/  @!P3 IMAD R13, R64, R154, R3 ;  /* 0x0000009a400db224 */ /* 0x002fe200078e0203 */
[----:B------:R-:W-:Y:S04]  /*3990*/  BSSY B1, `(.L_x_118) ;  /* 0x0000006000017945 */ /* 0x000fe80003800000 */
[----:B------:R1:W-:Y:S01]  /*39a0*/  @!P3 STG.E.U8 desc[UR36][R4.64+0x50], R13 ;  /* 0x0000500d0400b986 */ /* 0x0003e2000c101124 */
[----:B------:R-:W-:Y:S05]  /*39b0*/  @P4 BRA `(.L_x_119) ;  /* 0x00000000000c4947 */ /* 0x000fea0003800000 */
[----:B------:R-:W5:Y:S02]  /*39c0*/  LDG.E.U8 R156, desc[UR36][R8.64+0x51] ;  /* 0x00005124089c7981 */ /* 0x000f64000c1e1100 */
[----:B-----5:R-:W-:-:S05]  /*39d0*/  PRMT R12, R156, 0x8880, RZ ;  /* 0x000088809c0c7816 */ /* 0x020fca00000000ff */
[----:B------:R-:W-:-:S07]  /*39e0*/  IMAD R3, R12, R155, RZ ;  /* 0x0000009b0c037224 */ /* 0x000fce00078e02ff */
.L_x_119:
[----:B------:R-:W-:Y:S05]  /*39f0*/  BSYNC B1 ;  /* 0x0000000000017941 */ /* 0x000fea0003800000 */
.L_x_118:
        /* <DEDUP_REMOVED lines=10> */
.L_x_121:
[----:B------:R-:W-:Y:S05]  /*3aa0*/  BSYNC B1 ;  /* 0x0000000000017941 */ /* 0x000fea0003800000 */
.L_x_120:
[----:B-1----:R-:W-:Y:S01]  /*3ab0*/  @!P2 IMAD R13, R66, R154, R3 ;  /* 0x0000009a420da224 */ /* 0x002fe200078e0203 */
[----:B------:R-:W-:Y:S04]  /*3ac0*/  BSSY B1, `(.L_x_122) ;  /* 0x0000006000017945 */ /* 0x000fe80003800000 */
[----:B------:R1:W-:Y:S01]  /*3ad0*/  @!P2 STG.E.U8 desc[UR36][R6.64+0x50], R13 ;  /* 0x0000500d0600a986 */ /* 0x0003e2000c101124 */
[----:B------:R-:W-:Y:S05]  /*3ae0*/  @P3 BRA `(.L_x_123) ;  /* 0x00000000000c3947 */ /* 0x000fea0003800000 */
[----:B------:R-:W5:Y:S02]  /*3af0*/  LDG.E.U8 R156, desc[UR36][R10.64+0x51] ;  /* 0x000051240a9c7981 */ /* 0x000f64000c1e1100 */
[----:B-----5:R-:W-:-:S05]  /*3b00*/  PRMT R12, R156, 0x8880, RZ ;  /* 0x000088809c0c7816 */ /* 0x020fca00000000ff */
[----:B------:R-:W-:-:S07]  /*3b10*/  IMAD R3, R12, R155, RZ ;  /* 0x0000009b0c037224 */ /* 0x000fce00078e02ff */
.L_x_123:
[----:B------:R-:W-:Y:S05]  /*3b20*/  BSYNC B1 ;  /* 0x0000000000017941 */ /* 0x000fea0003800000 */
.L_x_122:
[----:B------:R-:W-:Y:S01]  /*3b30*/  @!P3 IMAD R67, R67, R154, R3 ;  /* 0x0000009a4343b224 */ /* 0x000fe200078e0203 */
[----:B------:R-:W-:Y:S04]  /*3b40*/  BSSY B1, `(.L_x_124) ;  /* 0x0000006000017945 */ /* 0x000fe80003800000 */
[----:B------:R0:W-:Y:S01]  /*3b50*/  @!P3 STG.E.U8 desc[UR36][R6.64+0x51], R67 ;  /* 0x000051430600b986 */ /* 0x0001e2000c101124 */
[----:B------:R-:W-:Y:S05]  /*3b60*/  @P4 BRA `(.L_x_125) ;  /* 0x00000000000c4947 */ /* 0x000fea0003800000 */
[----:B------:R-:W5:Y:S02]  /*3b70*/  LDG.E.U8 R156, desc[UR36][R8.64+0x58] ;  /* 0x00005824089c7981 */ /* 0x000f64000c1e1100 */
[----:B-----5:R-:W-:-:S05]  /*3b80*/  PRMT R12, R156, 0x8880, RZ ;  /* 0x000088809c0c7816 */ /* 0x020fca00000000ff */
[----:B------:R-:W-:-:S07]  /*3b90*/  IMAD R3, R12, R155, RZ ;  /* 0x0000009b0c037224 */ /* 0x000fce00078e02ff */
.L_x_125:
[----:B------:R-:W-:Y:S05]  /*3ba0*/  BSYNC B1 ;  /* 0x0000000000017941 */ /* 0x000fea0003800000 */
.L_x_124:
        /* <DEDUP_REMOVED lines=10> */
.L_x_127:
[----:B------:R-:W-:Y:S05]  /*3c50*/  BSYNC B1 ;  /* 0x0000000000017941 */ /* 0x000fea0003800000 */
.L_x_126:
[----:B------:R-:W-:Y:S01]  /*3c60*/  @!P2 IMAD R69, R69, R154, R3 ;  /* 0x0000009a4545a224 */ /* 0x000fe200078e0203 */
[----:B------:R-:W-:Y:S04]  /*3c70*/  BSSY B1, `(.L_x_128) ;  /* 0x0000006000017945 */ /* 0x000fe80003800000 */
[----:B------:R0:W-:Y:S01]  /*3c80*/  @!P2 STG.E.U8 desc[UR36][R4.64+0x59], R69 ;  /* 0x000059450400a986 */ /* 0x0001e2000c101124 */
[----:B------:R-:W-:Y:S05]  /*3c90*/  @P3 BRA `(.L_x_129) ;  /* 0x00000000000c3947 */ /* 0x000fea0003800000 */
[----:B------:R-:W5:Y:S02]  /*3ca0*/  LDG.E.U8 R156, desc[UR36][R10.64+0x58] ;  /* 0x000058240a9c7981 */ /* 0x000f64000c1e1100 */
[----:B-----5:R-:W-:-:S05]  /*3cb0*/  PRMT R12, R156, 0x8880, RZ ;  /* 0x000088809c0c7816 */ /* 0x020fca00000000ff */
[----:B------:R-:W-:-:S07]  /*3cc0*/  IMAD R3, R12, R155, RZ ;  /* 0x0000009b0c037224 */ /* 0x000fce00078e02ff */
.L_x_129:
[----:B------:R-:W-:Y:S05]  /*3cd0*/  BSYNC B1 ;  /* 0x0000000000017941 */ /* 0x000fea0003800000 */
.L_x_128:
[----:B-1----:R-:W-:Y:S01]  /*3ce0*/  @!P3 IMAD R13, R70, R154, R3 ;  /* 0x0000009a460db224 */ /* 0x002fe200078e0203 */
[----:B------:R-:W-:Y:S04]  /*3cf0*/  BSSY B1, `(.L_x_130) ;  /* 0x0000006000017945 */ /* 0x000fe80003800000 */
[----:B------:R1:W-:Y:S01]  /*3d00*/  @!P3 STG.E.U8 desc[UR36][R6.64+0x58], R13 ;  /* 0x0000580d0600b986 */ /* 0x0003e2000c101124 */
[----:B------:R-:W-:Y:S05]  /*3d10*/  @P4 BRA `(.L_x_131) ;  /* 0x00000000000c4947 */ /* 0x000fea0003800000 */
[----:B------:R-:W5:Y:S02]  /*3d20*/  LDG.E.U8 R156, desc[UR36][R10.64+0x59] ;  /* 0x000059240a9c7981 */ /* 0x000f64000c1e1100 */
[----:B-----5:R-:W-:-:S05]  /*3d30*/  PRMT R12, R156, 0x8880, RZ ;  /* 0x000088809c0c7816 */ /* 0x020fca00000000ff */
[----:B------:R-:W-:-:S07]  /*3d40*/  IMAD R3, R12, R155, RZ ;  /* 0x0000009b0c037224 */ /* 0x000fce00078e02ff */
.L_x_131:
[----:B------:R-:W-:Y:S05]  /*3d50*/  BSYNC B1 ;  /* 0x0000000000017941 */ /* 0x000fea0003800000 */
.L_x_130:
        /* <DEDUP_REMOVED lines=10> */
.L_x_133:
[----:B------:R-:W-:Y:S05]  /*3e00*/  BSYNC B1 ;  /* 0x0000000000017941 */ /* 0x000fea0003800000 */
.L_x_132:
[----:B-1----:R-:W-:Y:S01]  /*3e10*/  @!P2 IMAD R13, R72, R154, R3 ;  /* 0x0000009a480da224 */ /* 0x002fe200078e0203 */
[----:B------:R-:W-:Y:S04]  /*3e20*/  BSSY B1, `(.L_x_134) ;  /* 0x0000006000017945 */ /* 0x000fe80003800000 */
[----:B------:R1:W-:Y:S01]  /*3e30*/  @!P2 STG.E.U8 desc[UR36][R4.64+0x60], R13 ;  /* 0x0000600d0400a986 */ /* 0x0003e2000c101124 */
[----:B------:R-:W-:Y:S05]  /*3e40*/  @P3 BRA `(.L_x_135) ;  /* 0x00000000000c3947 */ /* 0x000fea0003800000 */
[----:B------:R-:W5:Y:S02]  /*3e50*/  LDG.E.U8 R156, desc[UR36][R8.64+0x61] ;  /* 0x00006124089c7981 */ /* 0x000f64000c1e1100 */
[----:B-----5:R-:W-:-:S05]  /*3e60*/  PRMT R12, R156, 0x8880, RZ ;  /* 0x000088809c0c7816 */ /* 0x020fca00000000ff */
[----:B------:R-:W-:-:S07]  /*3e70*/  IMAD R3, R12, R155, RZ ;  /* 0x0000009b0c037224 */ /* 0x000fce00078e02ff */
.L_x_135:
[----:B------:R-:W-:Y:S05]  /*3e80*/  BSYNC B1 ;  /* 0x0000000000017941 */ /* 0x000fea0003800000 */
.L_x_134:
[----:B------:R-:W-:Y:S01]  /*3e90*/  @!P3 IMAD R73, R73, R154, R3 ;  /* 0x0000009a4949b224 */ /* 0x000fe200078e0203 */
[----:B------:R-:W-:Y:S04]  /*3ea0*/  BSSY B1, `(.L_x_136) ;  /* 0x0000006000017945 */ /* 0x000fe80003800000 */
[----:B------:R0:W-:Y:S01]  /*3eb0*/  @!P3 STG.E.U8 desc[UR36][R4.64+0x61], R73 ;  /* 0x000061490400b986 */ /* 0x0001e2000c101124 */
[----:B------:R-:W-:Y:S05]  /*3ec0*/  @P4 BRA `(.L_x_137) ;  /* 0x00000000000c4947 */ /* 0x000fea0003800000 */
[----:B------:R-:W5:Y:S02]  /*3ed0*/  LDG.E.U8 R156, desc[UR36][R10.64+0x60] ;  /* 0x000060240a9c7981 */ /* 0x000f64000c1e1100 */
[----:B-----5:R-:W-:-:S05]  /*3ee0*/  PRMT R12, R156, 0x8880, RZ ;  /* 0x000088809c0c7816 */ /* 0x020fca00000000ff */
[----:B------:R-:W-:-:S07]  /*3ef0*/  IMAD R3, R12, R155, RZ ;  /* 0x0000009b0c037224 */ /* 0x000fce00078e02ff */
.L_x_137:
[----:B------:R-:W-:Y:S05]  /*3f00*/  BSYNC B1 ;  /* 0x0000000000017941 */ /* 0x000fea0003800000 */
.L_x_136:
        /* <DEDUP_REMOVED lines=10> */
.L_x_139:
[----:B------:R-:W-:Y:S05]  /*3fb0*/  BSYNC B1 ;  /* 0x0000000000017941 */ /* 0x000fea0003800000 */
.L_x_138:
[----:B------:R-:W-:Y:S01]  /*3fc0*/  @!P2 IMAD R75, R75, R154, R3 ;  /* 0x0000009a4b4ba224 */ /* 0x000fe200078e0203 */
[----:B------:R-:W-:Y:S04]  /*3fd0*/  BSSY B1, `(.L_x_140) ;  /* 0x0000006000017945 */ /* 0x000fe80003800000 */
[----:B------:R0:W-:Y:S01]  /*3fe0*/  @!P2 STG.E.U8 desc[UR36][R6.64+0x61], R75 ;  /* 0x0000614b0600a986 */ /* 0x0001e2000c101124 */
[----:B------:R-:W-:Y:S05]  /*3ff0*/  @P3 BRA `(.L_x_141) ;  /* 0x00000000000c3947 */ /* 0x000fea0003800000 */
[----:B------:R-:W5:Y:S02]  /*4000*/  LDG.E.U8 R156, desc[UR36][R8.64+0x68] ;  /* 0x00006824089c7981 */ /* 0x000f64000c1e1100 */
[----:B-----5:R-:W-:-:S05]  /*4010*/  PRMT R12, R156, 0x8880, RZ ;  /* 0x000088809c0c7816 */ /* 0x020fca00000000ff */
[----:B------:R-:W-:-:S07]  /*4020*/  IMAD R3, R12, R155, RZ ;  /* 0x0000009b0c037224 */ /* 0x000fce00078e02ff */
.L_x_141:
[----:B------:R-:W-:Y:S05]  /*4030*/  BSYNC B1 ;  /* 0x0000000000017941 */ /* 0x000fea0003800000 */
.L_x_140:
[----:B-1----:R-:W-:Y:S01]  /*4040*/  @!P3 IMAD R13, R76, R154, R3 ;  /* 0x0000009a4c0db224 */ /* 0x002fe200078e0203 */
[----:B------:R-:W-:Y:S04]  /*4050*/  BSSY B1, `(.L_x_142) ;  /* 0x0000006000017945 */ /* 0x000fe80003800000 */
[----:B------:R1:W-:Y:S01]  /*4060*/  @!P3 STG.E.U8 desc[UR36][R4.64+0x68], R13 ;  /* 0x0000680d0400b986 */ /* 0x0003e2000c101124 */
[----:B------:R-:W-:Y:S05]  /*4070*/  @P4 BRA `(.L_x_143) ;  /* 0x00000000000c4947 */ /* 0x000fea0003800000 */
[----:B------:R-:W5:Y:S02]  /*4080*/  LDG.E.U8 R156, desc[UR36][R8.64+0x69] ;  /* 0x00006924089c7981 */ /* 0x000f64000c1e1100 */
[----:B-----5:R-:W-:-:S05]  /*4090*/  PRMT R12, R156, 0x8880, RZ ;  /* 0x000088809c0c7816 */ /* 0x020fca00000000ff */
[----:B------:R-:W-:-:S07]  /*40a0*/  IMAD R3, R12, R155, RZ ;  /* 0x0000009b0c037224 */ /* 0x000fce00078e02ff */
.L_x_143:
[----:B------:R-:W-:Y:S05]  /*40b0*/  BSYNC B1 ;  /* 0x0000000000017941 */ /* 0x000fea0003800000 */
.L_x_142:
        /* <DEDUP_REMOVED lines=10> */
.L_x_145:
[----:B------:R-:W-:Y:S05]  /*4160*/  BSYNC B1 ;  /* 0x0000000000017941 */ /* 0x000fea0003800000 */
.L_x_144:
[----:B-1----:R-:W-:Y:S01]  /*4170*/  @!P2 IMAD R13, R78, R154, R3 ;  /* 0x0000009a4e0da224 */ /* 0x002fe200078e0203 */
[----:B------:R-:W-:Y:S04]  /*4180*/  BSSY B1, `(.L_x_146) ;  /* 0x0000006000017945 */ /* 0x000fe80003800000 */
[----:B------:R1:W-:Y:S01]  /*4190*/  @!P2 STG.E.U8 desc[UR36][R6.64+0x68], R13 ;  /* 0x0000680d0600a986 */ /* 0x0003e2000c101124 */
[----:B------:R-:W-:Y:S05]  /*41a0*/  @P3 BRA `(.L_x_147) ;  /* 0x00000000000c3947 */ /* 0x000fea0003800000 */
[----:B------:R-:W5:Y:S02]  /*41b0*/  LDG.E.U8 R156, desc[UR36][R10.64+0x69] ;  /* 0x000069240a9c7981 */ /* 0x000f64000c1e1100 */
[----:B-----5:R-:W-:-:S05]  /*41c0*/  PRMT R12, R156, 0x8880, RZ ;  /* 0x000088809c0c7816 */ /* 0x020fca00000000ff */
[----:B------:R-:W-:-:S07]  /*41d0*/  IMAD R3, R12, R155, RZ ;  /* 0x0000009b0c037224 */ /* 0x000fce00078e02ff */
.L_x_147:
[----:B------:R-:W-:Y:S05]  /*41e0*/  BSYNC B1 ;  /* 0x0000000000017941 */ /* 0x000fea0003800000 */
.L_x_146:
[----:B------:R-:W-:Y:S01]  /*41f0*/  @!P3 IMAD R79, R79, R154, R3 ;  /* 0x0000009a4f4fb224 */ /* 0x000fe200078e0203 */
[----:B------:R-:W-:Y:S04]  /*4200*/  BSSY B1, `(.L_x_148) ;  /* 0x0000006000017945 */ /* 0x000fe80003800000 */
[----:B------:R0:W-:Y:S01]  /*4210*/  @!P3 STG.E.U8 desc[UR36][R6.64+0x69], R79 ;  /* 0x0000694f0600b986 */ /* 0x0001e2000c101124 */
[----:B------:R-:W-:Y:S05]  /*4220*/  @P4 BRA `(.L_x_149) ;  /* 0x00000000000c4947 */ /* 0x000fea0003800000 */
[----:B------:R-:W5:Y:S02]  /*4230*/  LDG.E.U8 R156, desc[UR36][R8.64+0x70] ;  /* 0x00007024089c7981 */ /* 0x000f64000c1e1100 */
[----:B-----5:R-:W-:-:S05]  /*4240*/  PRMT R12, R156, 0x8880, RZ ;  /* 0x000088809c0c7816 */ /* 0x020fca00000000ff */
[----:B------:R-:W-:-:S07]  /*4250*/  IMAD R3, R12, R155, RZ ;  /* 0x0000009b0c037224 */ /* 0x000fce00078e02ff */
.L_x_149:
[----:B------:R-:W-:Y:S05]  /*4260*/  BSYNC B1 ;  /* 0x0000000000017941 */ /* 0x000fea0003800000 */
.L_x_148:
        /* <DEDUP_REMOVED lines=10> */
.L_x_151:
[----:B------:R-:W-:Y:S05]  /*4310*/  BSYNC B1 ;  /* 0x0000000000017941 */ /* 0x000fea0003800000 */
.L_x_150:
[----:B------:R-:W-:Y:S01]  /*4320*/  @!P2 IMAD R81, R81, R154, R3 ;  /* 0x0000009a5151a224 */ /* 0x000fe200078e0203 */
[----:B------:R-:W-:Y:S04]  /*4330*/  BSSY B1, `(.L_x_152) ;  /* 0x0000006000017945 */ /* 0x000fe80003800000 */
[----:B------:R0:W-:Y:S01]  /*4340*/  @!P2 STG.E.U8 desc[UR36][R4.64+0x71], R81 ;  /* 0x000071510400a986 */ /* 0x0001e2000c101124 */
[----:B------:R-:W-:Y:S05]  /*4350*/  @P3 BRA `(.L_x_153) ;  /* 0x00000000000c3947 */ /* 0x000fea0003800000 */
[----:B------:R-:W5:Y:S02]  /*4360*/  LDG.E.U8 R156, desc[UR36][R10.64+0x70] ;  /* 0x000070240a9c7981 */ /* 0x000f64000c1e1100 */
[----:B-----5:R-:W-:-:S05]  /*4370*/  PRMT R12, R156, 0x8880, RZ ;  /* 0x000088809c0c7816 */ /* 0x020fca00000000ff */
[----:B------:R-:W-:-:S07]  /*4380*/  IMAD R3, R12, R155, RZ ;  /* 0x0000009b0c037224 */ /* 0x000fce00078e02ff */
.L_x_153:
[----:B------:R-:W-:Y:S05]  /*4390*/  BSYNC B1 ;  /* 0x0000000000017941 */ /* 0x000fea0003800000 */
.L_x_152:
[----:B-1----:R-:W-:Y:S01]  /*43a0*/  @!P3 IMAD R13, R82, R154, R3 ;  /* 0x0000009a520db224 */ /* 0x002fe200078e0203 */
[----:B------:R-:W-:Y:S04]  /*43b0*/  BSSY B1, `(.L_x_154) ;  /* 0x0000006000017945 */ /* 0x000fe80003800000 */
[----:B------:R1:W-:Y:S01]  /*43c0*/  @!P3 STG.E.U8 desc[UR36][R6.64+0x70], R13 ;  /* 0x0000700d0600b986 */ /* 0x0003e2000c101124 */
[----:B------:R-:W-:Y:S05]  /*43d0*/  @P4 BRA `(.L_x_155) ;  /* 0x00000000000c4947 */ /* 0x000fea0003800000 */
[----:B------:R-:W5:Y:S02]  /*43e0*/  LDG.E.U8 R156, desc[UR36][R10.64+0x71] ;  /* 0x000071240a9c7981 */ /* 0x000f64000c1e1100 */
[----:B-----5:R-:W-:-:S05]  /*43f0*/  PRMT R12, R156, 0x8880, RZ ;  /* 0x000088809c0c7816 */ /* 0x020fca00000000ff */
[----:B------:R-:W-:-:S07]  /*4400*/  IMAD R3, R12, R155, RZ ;  /* 0x0000009b0c037224 */ /* 0x000fce00078e02ff */
.L_x_155:
[----:B------:R-:W-:Y:S05]  /*4410*/  BSYNC B1 ;  /* 0x0000000000017941 */ /* 0x000fea0003800000 */
.L_x_154:
        /* <DEDUP_REMOVED lines=10> */
.L_x_157:
[----:B------:R-:W-:Y:S05]  /*44c0*/  BSYNC B1 ;  /* 0x0000000000017941 */ /* 0x000fea0003800000 */
.L_x_156:
[----:B-1----:R-:W-:Y:S01]  /*44d0*/  @!P2 IMAD R13, R84, R154, R3 ;  /* 0x0000009a540da224 */ /* 0x002fe200078e0203 */
[----:B------:R-:W-:Y:S04]  /*44e0*/  BSSY B1, `(.L_x_158) ;  /* 0x0000006000017945 */ /* 0x000fe80003800000 */
[----:B------:R1:W-:Y:S01]  /*44f0*/  @!P2 STG.E.U8 desc[UR36][R4.64+0x78], R13 ;  /* 0x0000780d0400a986 */ /* 0x0003e2000c101124 */
[----:B------:R-:W-:Y:S05]  /*4500*/  @P3 BRA `(.L_x_159) ;  /* 0x00000000000c3947 */ /* 0x000fea0003800000 */
[----:B------:R-:W5:Y:S02]  /*4510*/  LDG.E.U8 R156, desc[UR36][R8.64+0x79] ;  /* 0x00007924089c7981 */ /* 0x000f64000c1e1100 */
[----:B-----5:R-:W-:-:S05]  /*4520*/  PRMT R12, R156, 0x8880, RZ ;  /* 0x000088809c0c7816 */ /* 0x020fca00000000ff */
[----:B------:R-:W-:-:S07]  /*4530*/  IMAD R3, R12, R155, RZ ;  /* 0x0000009b0c037224 */ /* 0x000fce00078e02ff */
.L_x_159:
[----:B------:R-:W-:Y:S05]  /*4540*/  BSYNC B1 ;  /* 0x0000000000017941 */ /* 0x000fea0003800000 */
.L_x_158:
[----:B------:R-:W-:Y:S01]  /*4550*/  @!P3 IMAD R85, R85, R154, R3 ;  /* 0x0000009a5555b224 */ /* 0x000fe200078e0203 */
[----:B------:R-:W-:Y:S04]  /*4560*/  BSSY B1, `(.L_x_160) ;  /* 0x0000006000017945 */ /* 0x000fe80003800000 */
[----:B------:R0:W-:Y:S01]  /*4570*/  @!P3 STG.E.U8 desc[UR36][R4.64+0x79], R85 ;  /* 0x000079550400b986 */ /* 0x0001e2000c101124 */
[----:B------:R-:W-:Y:S05]  /*4580*/  @P4 BRA `(.L_x_161) ;  /* 0x00000000000c4947 */ /* 0x000fea0003800000 */
[----:B------:R-:W5:Y:S02]  /*4590*/  LDG.E.U8 R156, desc[UR36][R10.64+0x78] ;  /* 0x000078240a9c7981 */ /* 0x000f64000c1e1100 */
[----:B-----5:R-:W-:-:S05]  /*45a0*/  PRMT R12, R156, 0x8880, RZ ;  /* 0x000088809c0c7816 */ /* 0x020fca00000000ff */
[----:B------:R-:W-:-:S07]  /*45b0*/  IMAD R3, R12, R155, RZ ;  /* 0x0000009b0c037224 */ /* 0x000fce00078e02ff */
.L_x_161:
[----:B------:R-:W-:Y:S05]  /*45c0*/  BSYNC B1 ;  /* 0x0000000000017941 */ /* 0x000fea0003800000 */
.L_x_160:
        /* <DEDUP_REMOVED lines=10> */
.L_x_163:
[----:B------:R-:W-:Y:S05]  /*4670*/  BSYNC B1 ;  /* 0x0000000000017941 */ /* 0x000fea0003800000 */
.L_x_162:
[----:B------:R-:W-:Y:S01]  /*4680*/  @!P2 IMAD R87, R87, R154, R3 ;  /* 0x0000009a5757a224 */ /* 0x000fe200078e0203 */
[----:B------:R-:W-:Y:S04]  /*4690*/  BSSY B1, `(.L_x_164) ;  /* 0x0000006000017945 */ /* 0x000fe80003800000 */
[----:B------:R0:W-:Y:S01]  /*46a0*/  @!P2 STG.E.U8 desc[UR36][R6.64+0x79], R87 ;  /* 0x000079570600a986 */ /* 0x0001e2000c101124 */
[----:B------:R-:W-:Y:S05]  /*46b0*/  @P3 BRA `(.L_x_165) ;  /* 0x00000000000c3947 */ /* 0x000fea0003800000 */
[----:B------:R-:W5:Y:S02]  /*46c0*/  LDG.E.U8 R156, desc[UR36][R8.64+0x80] ;  /* 0x00008024089c7981 */ /* 0x000f64000c1e1100 */
[----:B-----5:R-:W-:-:S05]  /*46d0*/  PRMT R12, R156, 0x8880, RZ ;  /* 0x000088809c0c7816 */ /* 0x020fca00000000ff */
[----:B------:R-:W-:-:S07]  /*46e0*/  IMAD R3, R12, R155, RZ ;  /* 0x0000009b0c037224 */ /* 0x000fce00078e02ff */
.L_x_165:
[----:B------:R-:W-:Y:S05]  /*46f0*/  BSYNC B1 ;  /* 0x0000000000017941 */ /* 0x000fea0003800000 */
.L_x_164:
[----:B-1----:R-:W-:Y:S01]  /*4700*/  @!P3 IMAD R13, R88, R154, R3 ;  /* 0x0000009a580db224 */ /* 0x002fe200078e0203 */
[----:B------:R-:W-:Y:S04]  /*4710*/  BSSY B1, `(.L_x_166) ;  /* 0x0000006000017945 */ /* 0x000fe80003800000 */
[----:B------:R1:W-:Y:S01]  /*4720*/  @!P3 STG.E.U8 desc[UR36][R4.64+0x80], R13 ;  /* 0x0000800d0400b986 */ /* 0x0003e2000c101124 */
[----:B------:R-:W-:Y:S05]  /*4730*/  @P4 BRA `(.L_x_167) ;  /* 0x00000000000c4947 */ /* 0x000fea0003800000 */
[----:B------:R-:W5:Y:S02]  /*4740*/  LDG.E.U8 R156, desc[UR36][R8.64+0x81] ;  /* 0x00008124089c7981 */ /* 0x000f64000c1e1100 */
[----:B-----5:R-:W-:-:S05]  /*4750*/  PRMT R12, R156, 0x8880, RZ ;  /* 0x000088809c0c7816 */ /* 0x020fca00000000ff */
[----:B------:R-:W-:-:S07]  /*4760*/  IMAD R3, R12, R155, RZ ;  /* 0x0000009b0c037224 */ /* 0x000fce00078e02ff */
.L_x_167:
[----:B------:R-:W-:Y:S05]  /*4770*/  BSYNC B1 ;  /* 0x0000000000017941 */ /* 0x000fea0003800000 */
.L_x_166:
        /* <DEDUP_REMOVED lines=10> */
.L_x_169:
[----:B------:R-:W-:Y:S05]  /*4820*/  BSYNC B1 ;  /* 0x0000000000017941 */ /* 0x000fea0003800000 */
.L_x_168:
[----:B-1----:R-:W-:Y:S01]  /*4830*/  @!P2 IMAD R13, R90, R154, R3 ;  /* 0x0000009a5a0da224 */ /* 0x002fe200078e0203 */
[----:B------:R-:W-:Y:S04]  /*4840*/  BSSY B1, `(.L_x_170) ;  /* 0x0000006000017945 */ /* 0x000fe80003800000 */
[----:B------:R1:W-:Y:S01]  /*4850*/  @!P2 STG.E.U8 desc[UR36][R6.64+0x80], R13 ;  /* 0x0000800d0600a986 */ /* 0x0003e2000c101124 */
[----:B------:R-:W-:Y:S05]  /*4860*/  @P3 BRA `(.L_x_171) ;  /* 0x00000000000c3947 */ /* 0x000fea0003800000 */
[----:B------:R-:W5:Y:S02]  /*4870*/  LDG.E.U8 R156, desc[UR36][R10.64+0x81] ;  /* 0x000081240a9c7981 */ /* 0x000f64000c1e1100 */
[----:B-----5:R-:W-:-:S05]  /*4880*/  PRMT R12, R156, 0x8880, RZ ;  /* 0x000088809c0c7816 */ /* 0x020fca00000000ff */
[----:B------:R-:W-:-:S07]  /*4890*/  IMAD R3, R12, R155, RZ ;  /* 0x0000009b0c037224 */ /* 0x000fce00078e02ff */
.L_x_171:
[----:B------:R-:W-:Y:S05]  /*48a0*/  BSYNC B1 ;  /* 0x0000000000017941 */ /* 0x000fea0003800000 */
.L_x_170:
[----:B------:R-:W-:Y:S01]  /*48b0*/  @!P3 IMAD R91, R91, R154, R3 ;  /* 0x0000009a5b5bb224 */ /* 0x000fe200078e0203 */
[----:B------:R-:W-:Y:S04]  /*48c0*/  BSSY B1, `(.L_x_172) ;  /* 0x0000006000017945 */ /* 0x000fe80003800000 */
[----:B------:R0:W-:Y:S01]  /*48d0*/  @!P3 STG.E.U8 desc[UR36][R6.64+0x81], R91 ;  /* 0x0000815b0600b986 */ /* 0x0001e2000c101124 */
[----:B------:R-:W-:Y:S05]  /*48e0*/  @P4 BRA `(.L_x_173) ;  /* 0x00000000000c4947 */ /* 0x000fea0003800000 */
[----:B------:R-:W5:Y:S02]  /*48f0*/  LDG.E.U8 R156, desc[UR36][R8.64+0x88] ;  /* 0x00008824089c7981 */ /* 0x000f64000c1e1100 */
[----:B-----5:R-:W-:-:S05]  /*4900*/  PRMT R12, R156, 0x8880, RZ ;  /* 0x000088809c0c7816 */ /* 0x020fca00000000ff */
[----:B------:R-:W-:-:S07]  /*4910*/  IMAD R3, R12, R155, RZ ;  /* 0x0000009b0c037224 */ /* 0x000fce00078e02ff */
.L_x_173:
[----:B------:R-:W-:Y:S05]  /*4920*/  BSYNC B1 ;  /* 0x0000000000017941 */ /* 0x000fea0003800000 */
.L_x_172:
        /* <DEDUP_REMOVED lines=10> */
.L_x_175:
[----:B------:R-:W-:Y:S05]  /*49d0*/  BSYNC B1 ;  /* 0x0000000000017941 */ /* 0x000fea0003800000 */
.L_x_174:
[----:B------:R-:W-:Y:S01]  /*49e0*/  @!P2 IMAD R93, R93, R154, R3 ;  /* 0x0000009a5d5da224 */ /* 0x000fe200078e0203 */
[----:B------:R-:W-:Y:S04]  /*49f0*/  BSSY B1, `(.L_x_176) ;  /* 0x0000006000017945 */ /* 0x000fe80003800000 */
[----:B------:R0:W-:Y:S01]  /*4a00*/  @!P2 STG.E.U8 desc[UR36][R4.64+0x89], R93 ;  /* 0x0000895d0400a986 */ /* 0x0001e2000c101124 */
[----:B------:R-:W-:Y:S05]  /*4a10*/  @P3 BRA `(.L_x_177) ;  /* 0x00000000000c3947 */ /* 0x000fea0003800000 */
[----:B------:R-:W5:Y:S02]  /*4a20*/  LDG.E.U8 R156, desc[UR36][R10.64+0x88] ;  /* 0x000088240a9c7981 */ /* 0x000f64000c1e1100 */
[----:B-----5:R-:W-:-:S05]  /*4a30*/  PRMT R12, R156, 0x8880, RZ ;  /* 0x000088809c0c7816 */ /* 0x020fca00000000ff */
[----:B------:R-:W-:-:S07]  /*4a40*/  IMAD R3, R12, R155, RZ ;  /* 0x0000009b0c037224 */ /* 0x000fce00078e02ff */
.L_x_177:
[----:B------:R-:W-:Y:S05]  /*4a50*/  BSYNC B1 ;  /* 0x0000000000017941 */ /* 0x000fea0003800000 */
.L_x_176:
[----:B-1----:R-:W-:Y:S01]  /*4a60*/  @!P3 IMAD R13, R94, R154, R3 ;  /* 0x0000009a5e0db224 */ /* 0x002fe200078e0203 */
[----:B------:R-:W-:Y:S04]  /*4a70*/  BSSY B1, `(.L_x_178) ;  /* 0x0000006000017945 */ /* 0x000fe80003800000 */
[----:B------:R1:W-:Y:S01]  /*4a80*/  @!P3 STG.E.U8 desc[UR36][R6.64+0x88], R13 ;  /* 0x0000880d0600b986 */ /* 0x0003e2000c101124 */
[----:B------:R-:W-:Y:S05]  /*4a90*/  @P4 BRA `(.L_x_179) ;  /* 0x00000000000c4947 */ /* 0x000fea0003800000 */
[----:B------:R-:W5:Y:S02]  /*4aa0*/  LDG.E.U8 R156, desc[UR36][R10.64+0x89] ;  /* 0x000089240a9c7981 */ /* 0x000f64000c1e1100 */
[----:B-----5:R-:W-:-:S05]  /*4ab0*/  PRMT R12, R156, 0x8880, RZ ;  /* 0x000088809c0c7816 */ /* 0x020fca00000000ff */
[----:B------:R-:W-:-:S07]  /*4ac0*/  IMAD R3, R12, R155, RZ ;  /* 0x0000009b0c037224 */ /* 0x000fce00078e02ff */
.L_x_179:
[----:B------:R-:W-:Y:S05]  /*4ad0*/  BSYNC B1 ;  /* 0x0000000000017941 */ /* 0x000fea0003800000 */
.L_x_178:
        /* <DEDUP_REMOVED lines=10> */
.L_x_181:
[----:B------:R-:W-:Y:S05]  /*4b80*/  BSYNC B1 ;  /* 0x0000000000017941 */ /* 0x000fea0003800000 */
.L_x_180:
[----:B-1----:R-:W-:Y:S01]  /*4b90*/  @!P2 IMAD R13, R96, R154, R3 ;  /* 0x0000009a600da224 */ /* 0x002fe200078e0203 */
[----:B------:R-:W-:Y:S04]  /*4ba0*/  BSSY B1, `(.L_x_182) ;  /* 0x0000006000017945 */ /* 0x000fe80003800000 */
[----:B------:R1:W-:Y:S01]  /*4bb0*/  @!P2 STG.E.U8 desc[UR36][R4.64+0x90], R13 ;  /* 0x0000900d0400a986 */ /* 0x0003e2000c101124 */
[----:B------:R-:W-:Y:S05]  /*4bc0*/  @P3 BRA `(.L_x_183) ;  /* 0x00000000000c3947 */ /* 0x000fea0003800000 */
[----:B------:R-:W5:Y:S02]  /*4bd0*/  LDG.E.U8 R156, desc[UR36][R8.64+0x91] ;  /* 0x00009124089c7981 */ /* 0x000f64000c1e1100 */
[----:B-----5:R-:W-:-:S05]  /*4be0*/  PRMT R12, R156, 0x8880, RZ ;  /* 0x000088809c0c7816 */ /* 0x020fca00000000ff */
[----:B------:R-:W-:-:S07]  /*4bf0*/  IMAD R3, R12, R155, RZ ;  /* 0x0000009b0c037224 */ /* 0x000fce00078e02ff */
.L_x_183:
[----:B------:R-:W-:Y:S05]  /*4c00*/  BSYNC B1 ;  /* 0x0000000000017941 */ /* 0x000fea0003800000 */
.L_x_182:
[----:B------:R-:W-:Y:S01]  /*4c10*/  @!P3 IMAD R97, R97, R154, R3 ;  /* 0x0000009a6161b224 */ /* 0x000fe200078e0203 */
[----:B------:R-:W-:Y:S04]  /*4c20*/  BSSY B1, `(.L_x_184) ;  /* 0x0000006000017945 */ /* 0x000fe80003800000 */
[----:B------:R0:W-:Y:S01]  /*4c30*/  @!P3 STG.E.U8 desc[UR36][R4.64+0x91], R97 ;  /* 0x000091610400b986 */ /* 0x0001e2000c101124 */
[----:B------:R-:W-:Y:S05]  /*4c40*/  @P4 BRA `(.L_x_185) ;  /* 0x00000000000c4947 */ /* 0x000fea0003800000 */
[----:B------:R-:W5:Y:S02]  /*4c50*/  LDG.E.U8 R156, desc[UR36][R10.64+0x90] ;  /* 0x000090240a9c7981 */ /* 0x000f64000c1e1100 */
[----:B-----5:R-:W-:-:S05]  /*4c60*/  PRMT R12, R156, 0x8880, RZ ;  /* 0x000088809c0c7816 */ /* 0x020fca00000000ff */
[----:B------:R-:W-:-:S07]  /*4c70*/  IMAD R3, R12, R155, RZ ;  /* 0x0000009b0c037224 */ /* 0x000fce00078e02ff */
.L_x_185:
[----:B------:R-:W-:Y:S05]  /*4c80*/  BSYNC B1 ;  /* 0x0000000000017941 */ /* 0x000fea0003800000 */
.L_x_184:
        /* <DEDUP_REMOVED lines=10> */
.L_x_187:
[----:B------:R-:W-:Y:S05]  /*4d30*/  BSYNC B1 ;  /* 0x0000000000017941 */ /* 0x000fea0003800000 */
.L_x_186:
[----:B------:R-:W-:Y:S01]  /*4d40*/  @!P2 IMAD R99, R99, R154, R3 ;  /* 0x0000009a6363a224 */ /* 0x000fe200078e0203 */
[----:B------:R-:W-:Y:S04]  /*4d50*/  BSSY B1, `(.L_x_188) ;  /* 0x0000006000017945 */ /* 0x000fe80003800000 */
[----:B------:R0:W-:Y:S01]  /*4d60*/  @!P2 STG.E.U8 desc[UR36][R6.64+0x91], R99 ;  /* 0x000091630600a986 */ /* 0x0001e2000c101124 */
[----:B------:R-:W-:Y:S05]  /*4d70*/  @P3 BRA `(.L_x_189) ;  /* 0x00000000000c3947 */ /* 0x000fea0003800000 */
[----:B------:R-:W5:Y:S02]  /*4d80*/  LDG.E.U8 R156, desc[UR36][R8.64+0x98] ;  /* 0x00009824089c7981 */ /* 0x000f64000c1e1100 */
[----:B-----5:R-:W-:-:S05]  /*4d90*/  PRMT R12, R156, 0x8880, RZ ;  /* 0x000088809c0c7816 */ /* 0x020fca00000000ff */
[----:B------:R-:W-:-:S07]  /*4da0*/  IMAD R3, R12, R155, RZ ;  /* 0x0000009b0c037224 */ /* 0x000fce00078e02ff */
.L_x_189:
[----:B------:R-:W-:Y:S05]  /*4db0*/  BSYNC B1 ;  /* 0x0000000000017941 */ /* 0x000fea0003800000 */
.L_x_188:
[----:B-1----:R-:W-:Y:S01]  /*4dc0*/  @!P3 IMAD R13, R100, R154, R3 ;  /* 0x0000009a640db224 */ /* 0x002fe200078e0203 */
[----:B------:R-:W-:Y:S04]  /*4dd0*/  BSSY B1, `(.L_x_190) ;  /* 0x0000006000017945 */ /* 0x000fe80003800000 */
[----:B------:R1:W-:Y:S01]  /*4de0*/  @!P3 STG.E.U8 desc[UR36][R4.64+0x98], R13 ;  /* 0x0000980d0400b986 */ /* 0x0003e2000c101124 */
[----:B------:R-:W-:Y:S05]  /*4df0*/  @P4 BRA `(.L_x_191) ;  /* 0x00000000000c4947 */ /* 0x000fea0003800000 */
[----:B------:R-:W5:Y:S02]  /*4e00*/  LDG.E.U8 R156, desc[UR36][R8.64+0x99] ;  /* 0x00009924089c7981 */ /* 0x000f64000c1e1100 */
[----:B-----5:R-:W-:-:S05]  /*4e10*/  PRMT R12, R156, 0x8880, RZ ;  /* 0x000088809c0c7816 */ /* 0x020fca00000000ff */
[----:B------:R-:W-:-:S07]  /*4e20*/  IMAD R3, R12, R155, RZ ;  /* 0x0000009b0c037224 */ /* 0x000fce00078e02ff */
.L_x_191:
[----:B------:R-:W-:Y:S05]  /*4e30*/  BSYNC B1 ;  /* 0x0000000000017941 */ /* 0x000fea0003800000 */
.L_x_190:
        /* <DEDUP_REMOVED lines=10> */
.L_x_193:
[----:B------:R-:W-:Y:S05]  /*4ee0*/  BSYNC B1 ;  /* 0x0000000000017941 */ /* 0x000fea0003800000 */
.L_x_192:
[----:B-1----:R-:W-:Y:S01]  /*4ef0*/  @!P2 IMAD R13, R102, R154, R3 ;  /* 0x0000009a660da224 */ /* 0x002fe200078e0203 */
[----:B------:R-:W-:Y:S04]  /*4f00*/  BSSY B1, `(.L_x_194) ;  /* 0x0000006000017945 */ /* 0x000fe80003800000 */
[----:B------:R1:W-:Y:S01]  /*4f10*/  @!P2 STG.E.U8 desc[UR36][R6.64+0x98], R13 ;  /* 0x0000980d0600a986 */ /* 0x0003e2000c101124 */
[----:B------:R-:W-:Y:S05]  /*4f20*/  @P3 BRA `(.L_x_195) ;  /* 0x00000000000c3947 */ /* 0x000fea0003800000 */
[----:B------:R-:W5:Y:S02]  /*4f30*/  LDG.E.U8 R156, desc[UR36][R10.64+0x99] ;  /* 0x000099240a9c7981 */ /* 0x000f64000c1e1100 */
[----:B-----5:R-:W-:-:S05]  /*4f40*/  PRMT R12, R156, 0x8880, RZ ;  /* 0x000088809c0c7816 */ /* 0x020fca00000000ff */
[----:B------:R-:W-:-:S07]  /*4f50*/  IMAD R3, R12, R155, RZ ;  /* 0x0000009b0c037224 */ /* 0x000fce00078e02ff */
.L_x_195:
[----:B------:R-:W-:Y:S05]  /*4f60*/  BSYNC B1 ;  /* 0x0000000000017941 */ /* 0x000fea0003800000 */
.L_x_194:
[----:B------:R-:W-:Y:S01]  /*4f70*/  @!P3 IMAD R103, R103, R154, R3 ;  /* 0x0000009a6767b224 */ /* 0x000fe200078e0203 */
[----:B------:R-:W-:Y:S04]  /*4f80*/  BSSY B1, `(.L_x_196) ;  /* 0x0000006000017945 */ /* 0x000fe80003800000 */
[----:B------:R0:W-:Y:S01]  /*4f90*/  @!P3 STG.E.U8 desc[UR36][R6.64+0x99], R103 ;  /* 0x000099670600b986 */ /* 0x0001e2000c101124 */
[----:B------:R-:W-:Y:S05]  /*4fa0*/  @P4 BRA `(.L_x_197) ;  /* 0x00000000000c4947 */ /* 0x000fea0003800000 */
[----:B------:R-:W5:Y:S02]  /*4fb0*/  LDG.E.U8 R156, desc[UR36][R8.64+0xa0] ;  /* 0x0000a024089c7981 */ /* 0x000f64000c1e1100 */
[----:B-----5:R-:W-:-:S05]  /*4fc0*/  PRMT R12, R156, 0x8880, RZ ;  /* 0x000088809c0c7816 */ /* 0x020fca00000000ff */
[----:B------:R-:W-:-:S07]  /*4fd0*/  IMAD R3, R12, R155, RZ ;  /* 0x0000009b0c037224 */ /* 0x000fce00078e02ff */
.L_x_197:
[----:B------:R-:W-:Y:S05]  /*4fe0*/  BSYNC B1 ;  /* 0x0000000000017941 */ /* 0x000fea0003800000 */
.L_x_196:
        /* <DEDUP_REMOVED lines=10> */
.L_x_199:
[----:B------:R-:W-:Y:S05]  /*5090*/  BSYNC B1 ;  /* 0x0000000000017941 */ /* 0x000fea0003800000 */
.L_x_198:
[----:B------:R-:W-:Y:S01]  /*50a0*/  @!P2 IMAD R105, R105, R154, R3 ;  /* 0x0000009a6969a224 */ /* 0x000fe200078e0203 */
[----:B------:R-:W-:Y:S04]  /*50b0*/  BSSY B1, `(.L_x_200) ;  /* 0x0000006000017945 */ /* 0x000fe80003800000 */
[----:B------:R0:W-:Y:S01]  /*50c0*/  @!P2 STG.E.U8 desc[UR36][R4.64+0xa1], R105 ;  /* 0x0000a1690400a986 */ /* 0x0001e2000c101124 */
[----:B------:R-:W-:Y:S05]  /*50d0*/  @P3 BRA `(.L_x_201) ;  /* 0x00000000000c3947 */ /* 0x000fea0003800000 */
[----:B------:R-:W5:Y:S02]  /*50e0*/  LDG.E.U8 R156, desc[UR36][R10.64+0xa0] ;  /* 0x0000a0240a9c7981 */ /* 0x000f64000c1e1100 */
[----:B-----5:R-:W-:-:S05]  /*50f0*/  PRMT R12, R156, 0x8880, RZ ;  /* 0x000088809c0c7816 */ /* 0x020fca00000000ff */
[----:B------:R-:W-:-:S07]  /*5100*/  IMAD R3, R12, R155, RZ ;  /* 0x0000009b0c037224 */ /* 0x000fce00078e02ff */
.L_x_201:
[----:B------:R-:W-:Y:S05]  /*5110*/  BSYNC B1 ;  /* 0x0000000000017941 */ /* 0x000fea0003800000 */
.L_x_200:
[----:B-1----:R-:W-:Y:S01]  /*5120*/  @!P3 IMAD R13, R106, R154, R3 ;  /* 0x0000009a6a0db224 */ /* 0x002fe200078e0203 */
[----:B------:R-:W-:Y:S04]  /*5130*/  BSSY B1, `(.L_x_202) ;  /* 0x0000006000017945 */ /* 0x000fe80003800000 */
[----:B------:R1:W-:Y:S01]  /*5140*/  @!P3 STG.E.U8 desc[UR36][R6.64+0xa0], R13 ;  /* 0x0000a00d0600b986 */ /* 0x0003e2000c101124 */
[----:B------:R-:W-:Y:S05]  /*5150*/  @P4 BRA `(.L_x_203) ;  /* 0x00000000000c4947 */ /* 0x000fea0003800000 */
[----:B------:R-:W5:Y:S02]  /*5160*/  LDG.E.U8 R156, desc[UR36][R10.64+0xa1] ;  /* 0x0000a1240a9c7981 */ /* 0x000f64000c1e1100 */
[----:B-----5:R-:W-:-:S05]  /*5170*/  PRMT R12, R156, 0x8880, RZ ;  /* 0x000088809c0c7816 */ /* 0x020fca00000000ff */
[----:B------:R-:W-:-:S07]  /*5180*/  IMAD R3, R12, R155, RZ ;  /* 0x0000009b0c037224 */ /* 0x000fce00078e02ff */
.L_x_203:
[----:B------:R-:W-:Y:S05]  /*5190*/  BSYNC B1 ;  /* 0x0000000000017941 */ /* 0x000fea0003800000 */
.L_x_202:
        /* <DEDUP_REMOVED lines=10> */
.L_x_205:
[----:B------:R-:W-:Y:S05]  /*5240*/  BSYNC B1 ;  /* 0x0000000000017941 */ /* 0x000fea0003800000 */
.L_x_204:
[----:B-1----:R-:W-:Y:S01]  /*5250*/  @!P2 IMAD R13, R108, R154, R3 ;  /* 0x0000009a6c0da224 */ /* 0x002fe200078e0203 */
[----:B------:R-:W-:Y:S04]  /*5260*/  BSSY B1, `(.L_x_206) ;  /* 0x0000006000017945 */ /* 0x000fe80003800000 */
[----:B------:R1:W-:Y:S01]  /*5270*/  @!P2 STG.E.U8 desc[UR36][R4.64+0xa8], R13 ;  /* 0x0000a80d0400a986 */ /* 0x0003e2000c101124 */
[----:B------:R-:W-:Y:S05]  /*5280*/  @P3 BRA `(.L_x_207) ;  /* 0x00000000000c3947 */ /* 0x000fea0003800000 */
[----:B------:R-:W5:Y:S02]  /*5290*/  LDG.E.U8 R156, desc[UR36][R8.64+0xa9] ;  /* 0x0000a924089c7981 */ /* 0x000f64000c1e1100 */
[----:B-----5:R-:W-:-:S05]  /*52a0*/  PRMT R12, R156, 0x8880, RZ ;  /* 0x000088809c0c7816 */ /* 0x020fca00000000ff */
[----:B------:R-:W-:-:S07]  /*52b0*/  IMAD R3, R12, R155, RZ ;  /* 0x0000009b0c037224 */ /* 0x000fce00078e02ff */
.L_x_207:
[----:B------:R-:W-:Y:S05]  /*52c0*/  BSYNC B1 ;  /* 0x0000000000017941 */ /* 0x000fea0003800000 */
.L_x_206:
[----:B------:R-:W-:Y:S01]  /*52d0*/  @!P3 IMAD R109, R109, R154, R3 ;  /* 0x0000009a6d6db224 */ /* 0x000fe200078e0203 */
[----:B------:R-:W-:Y:S04]  /*52e0*/  BSSY B1, `(.L_x_208) ;  /* 0x0000006000017945 */ /* 0x000fe80003800000 */
[----:B------:R0:W-:Y:S01]  /*52f0*/  @!P3 STG.E.U8 desc[UR36][R4.64+0xa9], R109 ;  /* 0x0000a96d0400b986 */ /* 0x0001e2000c101124 */
[----:B------:R-:W-:Y:S05]  /*5300*/  @P4 BRA `(.L_x_209) ;  /* 0x00000000000c4947 */ /* 0x000fea0003800000 */
[----:B------:R-:W5:Y:S02]  /*5310*/  LDG.E.U8 R156, desc[UR36][R10.64+0xa8] ;  /* 0x0000a8240a9c7981 */ /* 0x000f64000c1e1100 */
[----:B-----5:R-:W-:-:S05]  /*5320*/  PRMT R12, R156, 0x8880, RZ ;  /* 0x000088809c0c7816 */ /* 0x020fca00000000ff */
[----:B------:R-:W-:-:S07]  /*5330*/  IMAD R3, R12, R155, RZ ;  /* 0x0000009b0c037224 */ /* 0x000fce00078e02ff */
.L_x_209:
[----:B------:R-:W-:Y:S05]  /*5340*/  BSYNC B1 ;  /* 0x0000000000017941 */ /* 0x000fea0003800000 */
.L_x_208:
        /* <DEDUP_REMOVED lines=10> */
.L_x_211:
[----:B------:R-:W-:Y:S05]  /*53f0*/  BSYNC B1 ;  /* 0x0000000000017941 */ /* 0x000fea0003800000 */
.L_x_210:
[----:B------:R-:W-:Y:S01]  /*5400*/  @!P2 IMAD R111, R111, R154, R3 ;  /* 0x0000009a6f6fa224 */ /* 0x000fe200078e0203 */
[----:B------:R-:W-:Y:S04]  /*5410*/  BSSY B1, `(.L_x_212) ;  /* 0x0000006000017945 */ /* 0x000fe80003800000 */
[----:B------:R0:W-:Y:S01]  /*5420*/  @!P2 STG.E.U8 desc[UR36][R6.64+0xa9], R111 ;  /* 0x0000a96f0600a986 */ /* 0x0001e2000c101124 */
[----:B------:R-:W-:Y:S05]  /*5430*/  @P3 BRA `(.L_x_213) ;  /* 0x00000000000c3947 */ /* 0x000fea0003800000 */
[----:B------:R-:W5:Y:S02]  /*5440*/  LDG.E.U8 R156, desc[UR36][R8.64+0xb0] ;  /* 0x0000b024089c7981 */ /* 0x000f64000c1e1100 */
[----:B-----5:R-:W-:-:S05]  /*5450*/  PRMT R12, R156, 0x8880, RZ ;  /* 0x000088809c0c7816 */ /* 0x020fca00000000ff */
[----:B------:R-:W-:-:S07]  /*5460*/  IMAD R3, R12, R155, RZ ;  /* 0x0000009b0c037224 */ /* 0x000fce00078e02ff */
.L_x_213:
[----:B------:R-:W-:Y:S05]  /*5470*/  BSYNC B1 ;  /* 0x0000000000017941 */ /* 0x000fea0003800000 */
.L_x_212:
[----:B-1----:R-:W-:Y:S01]  /*5480*/  @!P3 IMAD R13, R112, R154, R3 ;  /* 0x0000009a700db224 */ /* 0x002fe200078e0203 */
[----:B------:R-:W-:Y:S04]  /*5490*/  BSSY B1, `(.L_x_214) ;  /* 0x0000006000017945 */ /* 0x000fe80003800000 */
[----:B------:R1:W-:Y:S01]  /*54a0*/  @!P3 STG.E.U8 desc[UR36][R4.64+0xb0], R13 ;  /* 0x0000b00d0400b986 */ /* 0x0003e2000c101124 */
[----:B------:R-:W-:Y:S05]  /*54b0*/  @P4 BRA `(.L_x_215) ;  /* 0x00000000000c4947 */ /* 0x000fea0003800000 */
[----:B------:R-:W5:Y:S02]  /*54c0*/  LDG.E.U8 R156, desc[UR36][R8.64+0xb1] ;  /* 0x0000b124089c7981 */ /* 0x000f64000c1e1100 */
[----:B-----5:R-:W-:-:S05]  /*54d0*/  PRMT R12, R156, 0x8880, RZ ;  /* 0x000088809c0c7816 */ /* 0x020fca00000000ff */
[----:B------:R-:W-:-:S07]  /*54e0*/  IMAD R3, R12, R155, RZ ;  /* 0x0000009b0c037224 */ /* 0x000fce00078e02ff */
.L_x_215:
[----:B------:R-:W-:Y:S05]  /*54f0*/  BSYNC B1 ;  /* 0x0000000000017941 */ /* 0x000fea0003800000 */
.L_x_214:
        /* <DEDUP_REMOVED lines=10> */
.L_x_217:
[----:B------:R-:W-:Y:S05]  /*55a0*/  BSYNC B1 ;  /* 0x0000000000017941 */ /* 0x000fea0003800000 */
.L_x_216:
[----:B-1----:R-:W-:Y:S01]  /*55b0*/  @!P2 IMAD R13, R114, R154, R3 ;  /* 0x0000009a720da224 */ /* 0x002fe200078e0203 */
[----:B------:R-:W-:Y:S04]  /*55c0*/  BSSY B1, `(.L_x_218) ;  /* 0x0000006000017945 */ /* 0x000fe80003800000 */
[----:B------:R1:W-:Y:S01]  /*55d0*/  @!P2 STG.E.U8 desc[UR36][R6.64+0xb0], R13 ;  /* 0x0000b00d0600a986 */ /* 0x0003e2000c101124 */
[----:B------:R-:W-:Y:S05]  /*55e0*/  @P3 BRA `(.L_x_219) ;  /* 0x00000000000c3947 */ /* 0x000fea0003800000 */
[----:B------:R-:W5:Y:S02]  /*55f0*/  LDG.E.U8 R156, desc[UR36][R10.64+0xb1] ;  /* 0x0000b1240a9c7981 */ /* 0x000f64000c1e1100 */
[----:B-----5:R-:W-:-:S05]  /*5600*/  PRMT R12, R156, 0x8880, RZ ;  /* 0x000088809c0c7816 */ /* 0x020fca00000000ff */
[----:B------:R-:W-:-:S07]  /*5610*/  IMAD R3, R12, R155, RZ ;  /* 0x0000009b0c037224 */ /* 0x000fce00078e02ff */
.L_x_219:
[----:B------:R-:W-:Y:S05]  /*5620*/  BSYNC B1 ;  /* 0x0000000000017941 */ /* 0x000fea0003800000 */
.L_x_218:
[----:B------:R-:W-:Y:S01]  /*5630*/  @!P3 IMAD R115, R115, R154, R3 ;  /* 0x0000009a7373b224 */ /* 0x000fe200078e0203 */
[----:B------:R-:W-:Y:S04]  /*5640*/  BSSY B1, `(.L_x_220) ;  /* 0x0000006000017945 */ /* 0x000fe80003800000 */
[----:B------:R0:W-:Y:S01]  /*5650*/  @!P3 STG.E.U8 desc[UR36][R6.64+0xb1], R115 ;  /* 0x0000b1730600b986 */ /* 0x0001e2000c101124 */
[----:B------:R-:W-:Y:S05]  /*5660*/  @P4 BRA `(.L_x_221) ;  /* 0x00000000000c4947 */ /* 0x000fea0003800000 */
[----:B------:R-:W5:Y:S02]  /*5670*/  LDG.E.U8 R156, desc[UR36][R8.64+0xb8] ;  /* 0x0000b824089c7981 */ /* 0x000f64000c1e1100 */
[----:B-----5:R-:W-:-:S05]  /*5680*/  PRMT R12, R156, 0x8880, RZ ;  /* 0x000088809c0c7816 */ /* 0x020fca00000000ff */
[----:B------:R-:W-:-:S07]  /*5690*/  IMAD R3, R12, R155, RZ ;  /* 0x0000009b0c037224 */ /* 0x000fce00078e02ff */
.L_x_221:
[----:B------:R-:W-:Y:S05]  /*56a0*/  BSYNC B1 ;  /* 0x0000000000017941 */ /* 0x000fea0003800000 */
.L_x_220:
        /* <DEDUP_REMOVED lines=10> */
.L_x_223:
[----:B------:R-:W-:Y:S05]  /*5750*/  BSYNC B1 ;  /* 0x0000000000017941 */ /* 0x000fea0003800000 */
.L_x_222:
[----:B------:R-:W-:Y:S01]  /*5760*/  @!P2 IMAD R117, R117, R154, R3 ;  /* 0x0000009a7575a224 */ /* 0x000fe200078e0203 */
[----:B------:R-:W-:Y:S04]  /*5770*/  BSSY B1, `(.L_x_224) ;  /* 0x0000006000017945 */ /* 0x000fe80003800000 */
[----:B------:R0:W-:Y:S01]  /*5780*/  @!P2 STG.E.U8 desc[UR36][R4.64+0xb9], R117 ;  /* 0x0000b9750400a986 */ /* 0x0001e2000c101124 */
[----:B------:R-:W-:Y:S05]  /*5790*/  @P3 BRA `(.L_x_225) ;  /* 0x00000000000c3947 */ /* 0x000fea0003800000 */
[----:B------:R-:W5:Y:S02]  /*57a0*/  LDG.E.U8 R156, desc[UR36][R10.64+0xb8] ;  /* 0x0000b8240a9c7981 */ /* 0x000f64000c1e1100 */
[----:B-----5:R-:W-:-:S05]  /*57b0*/  PRMT R12, R156, 0x8880, RZ ;  /* 0x000088809c0c7816 */ /* 0x020fca00000000ff */
[----:B------:R-:W-:-:S07]  /*57c0*/  IMAD R3, R12, R155, RZ ;  /* 0x0000009b0c037224 */ /* 0x000fce00078e02ff */
.L_x_225:
[----:B------:R-:W-:Y:S05]  /*57d0*/  BSYNC B1 ;  /* 0x0000000000017941 */ /* 0x000fea0003800000 */
.L_x_224:
[----:B-1----:R-:W-:Y:S01]  /*57e0*/  @!P3 IMAD R13, R118, R154, R3 ;  /* 0x0000009a760db224 */ /* 0x002fe200078e0203 */
[----:B------:R-:W-:Y:S04]  /*57f0*/  BSSY B1, `(.L_x_226) ;  /* 0x0000006000017945 */ /* 0x000fe80003800000 */
[----:B------:R1:W-:Y:S01]  /*5800*/  @!P3 STG.E.U8 desc[UR36][R6.64+0xb8], R13 ;  /* 0x0000b80d0600b986 */ /* 0x0003e2000c101124 */
[----:B------:R-:W-:Y:S05]  /*5810*/  @P4 BRA `(.L_x_227) ;  /* 0x00000000000c4947 */ /* 0x000fea0003800000 */
[----:B------:R-:W5:Y:S02]  /*5820*/  LDG.E.U8 R156, desc[UR36][R10.64+0xb9] ;  /* 0x0000b9240a9c7981 */ /* 0x000f64000c1e1100 */
[----:B-----5:R-:W-:-:S05]  /*5830*/  PRMT R12, R156, 0x8880, RZ ;  /* 0x000088809c0c7816 */ /* 0x020fca00000000ff */
[----:B------:R-:W-:-:S07]  /*5840*/  IMAD R3, R12, R155, RZ ;  /* 0x0000009b0c037224 */ /* 0x000fce00078e02ff */
.L_x_227:
[----:B------:R-:W-:Y:S05]  /*5850*/  BSYNC B1 ;  /* 0x0000000000017941 */ /* 0x000fea0003800000 */
.L_x_226:
        /* <DEDUP_REMOVED lines=10> */
.L_x_229:
[----:B------:R-:W-:Y:S05]  /*5900*/  BSYNC B1 ;  /* 0x0000000000017941 */ /* 0x000fea0003800000 */
.L_x_228:
[----:B-1----:R-:W-:Y:S01]  /*5910*/  @!P2 IMAD R13, R120, R154, R3 ;  /* 0x0000009a780da224 */ /* 0x002fe200078e0203 */
[----:B------:R-:W-:Y:S04]  /*5920*/  BSSY B1, `(.L_x_230) ;  /* 0x0000006000017945 */ /* 0x000fe80003800000 */
[----:B------:R1:W-:Y:S01]  /*5930*/  @!P2 STG.E.U8 desc[UR36][R4.64+0xc0], R13 ;  /* 0x0000c00d0400a986 */ /* 0x0003e2000c101124 */
[----:B------:R-:W-:Y:S05]  /*5940*/  @P3 BRA `(.L_x_231) ;  /* 0x00000000000c3947 */ /* 0x000fea0003800000 */
[----:B------:R-:W5:Y:S02]  /*5950*/  LDG.E.U8 R156, desc[UR36][R8.64+0xc1] ;  /* 0x0000c124089c7981 */ /* 0x000f64000c1e1100 */
[----:B-----5:R-:W-:-:S05]  /*5960*/  PRMT R12, R156, 0x8880, RZ ;  /* 0x000088809c0c7816 */ /* 0x020fca00000000ff */
[----:B------:R-:W-:-:S07]  /*5970*/  IMAD R3, R12, R155, RZ ;  /* 0x0000009b0c037224 */ /* 0x000fce00078e02ff */
.L_x_231:
[----:B------:R-:W-:Y:S05]  /*5980*/  BSYNC B1 ;  /* 0x0000000000017941 */ /* 0x000fea0003800000 */
.L_x_230:
[----:B------:R-:W-:Y:S01]  /*5990*/  @!P3 IMAD R121, R121, R154, R3 ;  /* 0x0000009a7979b224 */ /* 0x000fe200078e0203 */
[----:B------:R-:W-:Y:S04]  /*59a0*/  BSSY B1, `(.L_x_232) ;  /* 0x0000006000017945 */ /* 0x000fe80003800000 */
[----:B------:R0:W-:Y:S01]  /*59b0*/  @!P3 STG.E.U8 desc[UR36][R4.64+0xc1], R121 ;  /* 0x0000c1790400b986 */ /* 0x0001e2000c101124 */
[----:B------:R-:W-:Y:S05]  /*59c0*/  @P4 BRA `(.L_x_233) ;  /* 0x00000000000c4947 */ /* 0x000fea0003800000 */
[----:B------:R-:W5:Y:S02]  /*59d0*/  LDG.E.U8 R156, desc[UR36][R10.64+0xc0] ;  /* 0x0000c0240a9c7981 */ /* 0x000f64000c1e1100 */
[----:B-----5:R-:W-:-:S05]  /*59e0*/  PRMT R12, R156, 0x8880, RZ ;  /* 0x000088809c0c7816 */ /* 0x020fca00000000ff */
[----:B------:R-:W-:-:S07]  /*59f0*/  IMAD R3, R12, R155, RZ ;  /* 0x0000009b0c037224 */ /* 0x000fce00078e02ff */
.L_x_233:
[----:B------:R-:W-:Y:S05]  /*5a00*/  BSYNC B1 ;  /* 0x0000000000017941 */ /* 0x000fea0003800000 */
.L_x_232:
        /* <DEDUP_REMOVED lines=10> */
.L_x_235:
[----:B------:R-:W-:Y:S05]  /*5ab0*/  BSYNC B1 ;  /* 0x0000000000017941 */ /* 0x000fea0003800000 */
.L_x_234:
[----:B------:R-:W-:Y:S01]  /*5ac0*/  @!P2 IMAD R123, R123, R154, R3 ;  /* 0x0000009a7b7ba224 */ /* 0x000fe200078e0203 */
[----:B------:R-:W-:Y:S04]  /*5ad0*/  BSSY B1, `(.L_x_236) ;  /* 0x0000006000017945 */ /* 0x000fe80003800000 */
[----:B------:R0:W-:Y:S01]  /*5ae0*/  @!P2 STG.E.U8 desc[UR36][R6.64+0xc1], R123 ;  /* 0x0000c17b0600a986 */ /* 0x0001e2000c101124 */
[----:B------:R-:W-:Y:S05]  /*5af0*/  @P3 BRA `(.L_x_237) ;  /* 0x00000000000c3947 */ /* 0x000fea0003800000 */
[----:B------:R-:W5:Y:S02]  /*5b00*/  LDG.E.U8 R156, desc[UR36][R8.64+0xc8] ;  /* 0x0000c824089c7981 */ /* 0x000f64000c1e1100 */
[----:B-----5:R-:W-:-:S05]  /*5b10*/  PRMT R12, R156, 0x8880, RZ ;  /* 0x000088809c0c7816 */ /* 0x020fca00000000ff */
[----:B------:R-:W-:-:S07]  /*5b20*/  IMAD R3, R12, R155, RZ ;  /* 0x0000009b0c037224 */ /* 0x000fce00078e02ff */
.L_x_237:
[----:B------:R-:W-:Y:S05]  /*5b30*/  BSYNC B1 ;  /* 0x0000000000017941 */ /* 0x000fea0003800000 */
.L_x_236:
[----:B-1----:R-:W-:Y:S01]  /*5b40*/  @!P3 IMAD R13, R124, R154, R3 ;  /* 0x0000009a7c0db224 */ /* 0x002fe200078e0203 */
[----:B------:R-:W-:Y:S04]  /*5b50*/  BSSY B1, `(.L_x_238) ;  /* 0x0000006000017945 */ /* 0x000fe80003800000 */
[----:B------:R1:W-:Y:S01]  /*5b60*/  @!P3 STG.E.U8 desc[UR36][R4.64+0xc8], R13 ;  /* 0x0000c80d0400b986 */ /* 0x0003e2000c101124 */
[----:B------:R-:W-:Y:S05]  /*5b70*/  @P4 BRA `(.L_x_239) ;  /* 0x00000000000c4947 */ /* 0x000fea0003800000 */
[----:B------:R-:W5:Y:S02]  /*5b80*/  LDG.E.U8 R156, desc[UR36][R8.64+0xc9] ;  /* 0x0000c924089c7981 */ /* 0x000f64000c1e1100 */
[----:B-----5:R-:W-:-:S05]  /*5b90*/  PRMT R12, R156, 0x8880, RZ ;  /* 0x000088809c0c7816 */ /* 0x020fca00000000ff */
[----:B------:R-:W-:-:S07]  /*5ba0*/  IMAD R3, R12, R155, RZ ;  /* 0x0000009b0c037224 */ /* 0x000fce00078e02ff */
.L_x_239:
[----:B------:R-:W-:Y:S05]  /*5bb0*/  BSYNC B1 ;  /* 0x0000000000017941 */ /* 0x000fea0003800000 */
.L_x_238:
        /* <DEDUP_REMOVED lines=10> */
.L_x_241:
[----:B------:R-:W-:Y:S05]  /*5c60*/  BSYNC B1 ;  /* 0x0000000000017941 */ /* 0x000fea0003800000 */
.L_x_240:
[----:B-1----:R-:W-:Y:S01]  /*5c70*/  @!P2 IMAD R13, R126, R154, R3 ;  /* 0x0000009a7e0da224 */ /* 0x002fe200078e0203 */
[----:B------:R-:W-:Y:S04]  /*5c80*/  BSSY B1, `(.L_x_242) ;  /* 0x0000006000017945 */ /* 0x000fe80003800000 */
[----:B------:R1:W-:Y:S01]  /*5c90*/  @!P2 STG.E.U8 desc[UR36][R6.64+0xc8], R13 ;  /* 0x0000c80d0600a986 */ /* 0x0003e2000c101124 */
[----:B------:R-:W-:Y:S05]  /*5ca0*/  @P3 BRA `(.L_x_243) ;  /* 0x00000000000c3947 */ /* 0x000fea0003800000 */
[----:B------:R-:W5:Y:S02]  /*5cb0*/  LDG.E.U8 R156, desc[UR36][R10.64+0xc9] ;  /* 0x0000c9240a9c7981 */ /* 0x000f64000c1e1100 */
[----:B-----5:R-:W-:-:S05]  /*5cc0*/  PRMT R12, R156, 0x8880, RZ ;  /* 0x000088809c0c7816 */ /* 0x020fca00000000ff */
[----:B------:R-:W-:-:S07]  /*5cd0*/  IMAD R3, R12, R155, RZ ;  /* 0x0000009b0c037224 */ /* 0x000fce00078e02ff */
.L_x_243:
[----:B------:R-:W-:Y:S05]  /*5ce0*/  BSYNC B1 ;  /* 0x0000000000017941 */ /* 0x000fea0003800000 */
.L_x_242:
[----:B------:R-:W-:Y:S01]  /*5cf0*/  @!P3 IMAD R127, R127, R154, R3 ;  /* 0x0000009a7f7fb224 */ /* 0x000fe200078e0203 */
[----:B------:R-:W-:Y:S04]  /*5d00*/  BSSY B1, `(.L_x_244) ;  /* 0x0000006000017945 */ /* 0x000fe80003800000 */
[----:B------:R0:W-:Y:S01]  /*5d10*/  @!P3 STG.E.U8 desc[UR36][R6.64+0xc9], R127 ;  /* 0x0000c97f0600b986 */ /* 0x0001e2000c101124 */
[----:B------:R-:W-:Y:S05]  /*5d20*/  @P4 BRA `(.L_x_245) ;  /* 0x00000000000c4947 */ /* 0x000fea0003800000 */
[----:B------:R-:W5:Y:S02]  /*5d30*/  LDG.E.U8 R156, desc[UR36][R8.64+0xd0] ;  /* 0x0000d024089c7981 */ /* 0x000f64000c1e1100 */
[----:B-----5:R-:W-:-:S05]  /*5d40*/  PRMT R12, R156, 0x8880, RZ ;  /* 0x000088809c0c7816 */ /* 0x020fca00000000ff */
[----:B------:R-:W-:-:S07]  /*5d50*/  IMAD R3, R12, R155, RZ ;  /* 0x0000009b0c037224 */ /* 0x000fce00078e02ff */
.L_x_245:
[----:B------:R-:W-:Y:S05]  /*5d60*/  BSYNC B1 ;  /* 0x0000000000017941 */ /* 0x000fea0003800000 */
.L_x_244:
        /* <DEDUP_REMOVED lines=10> */
.L_x_247:
[----:B------:R-:W-:Y:S05]  /*5e10*/  BSYNC B1 ;  /* 0x0000000000017941 */ /* 0x000fea0003800000 */
.L_x_246:
[----:B------:R-:W-:Y:S01]  /*5e20*/  @!P2 IMAD R129, R129, R154, R3 ;  /* 0x0000009a8181a224 */ /* 0x000fe200078e0203 */
[----:B------:R-:W-:Y:S04]  /*5e30*/  BSSY B1, `(.L_x_248) ;  /* 0x0000006000017945 */ /* 0x000fe80003800000 */
[----:B------:R0:W-:Y:S01]  /*5e40*/  @!P2 STG.E.U8 desc[UR36][R4.64+0xd1], R129 ;  /* 0x0000d1810400a986 */ /* 0x0001e2000c101124 */
[----:B------:R-:W-:Y:S05]  /*5e50*/  @P3 BRA `(.L_x_249) ;  /* 0x00000000000c3947 */ /* 0x000fea0003800000 */
[----:B------:R-:W5:Y:S02]  /*5e60*/  LDG.E.U8 R156, desc[UR36][R10.64+0xd0] ;  /* 0x0000d0240a9c7981 */ /* 0x000f64000c1e1100 */
[----:B-----5:R-:W-:-:S05]  /*5e70*/  PRMT R12, R156, 0x8880, RZ ;  /* 0x000088809c0c7816 */ /* 0x020fca00000000ff */
[----:B------:R-:W-:-:S07]  /*5e80*/  IMAD R3, R12, R155, RZ ;  /* 0x0000009b0c037224 */ /* 0x000fce00078e02ff */
.L_x_249:
[----:B------:R-:W-:Y:S05]  /*5e90*/  BSYNC B1 ;  /* 0x0000000000017941 */ /* 0x000fea0003800000 */
.L_x_248:
[----:B-1----:R-:W-:Y:S01]  /*5ea0*/  @!P3 IMAD R13, R130, R154, R3 ;  /* 0x0000009a820db224 */ /* 0x002fe200078e0203 */
[----:B------:R-:W-:Y:S04]  /*5eb0*/  BSSY B1, `(.L_x_250) ;  /* 0x0000006000017945 */ /* 0x000fe80003800000 */
[----:B------:R1:W-:Y:S01]  /*5ec0*/  @!P3 STG.E.U8 desc[UR36][R6.64+0xd0], R13 ;  /* 0x0000d00d0600b986 */ /* 0x0003e2000c101124 */
[----:B------:R-:W-:Y:S05]  /*5ed0*/  @P4 BRA `(.L_x_251) ;  /* 0x00000000000c4947 */ /* 0x000fea0003800000 */
[----:B------:R-:W5:Y:S02]  /*5ee0*/  LDG.E.U8 R156, desc[UR36][R10.64+0xd1] ;  /* 0x0000d1240a9c7981 */ /* 0x000f64000c1e1100 */
[----:B-----5:R-:W-:-:S05]  /*5ef0*/  PRMT R12, R156, 0x8880, RZ ;  /* 0x000088809c0c7816 */ /* 0x020fca00000000ff */
[----:B------:R-:W-:-:S07]  /*5f00*/  IMAD R3, R12, R155, RZ ;  /* 0x0000009b0c037224 */ /* 0x000fce00078e02ff */
.L_x_251:
[----:B------:R-:W-:Y:S05]  /*5f10*/  BSYNC B1 ;  /* 0x0000000000017941 */ /* 0x000fea0003800000 */
.L_x_250:
        /* <DEDUP_REMOVED lines=10> */
.L_x_253:
[----:B------:R-:W-:Y:S05]  /*5fc0*/  BSYNC B1 ;  /* 0x0000000000017941 */ /* 0x000fea0003800000 */
.L_x_252:
[----:B-1----:R-:W-:Y:S01]  /*5fd0*/  @!P2 IMAD R13, R132, R154, R3 ;  /* 0x0000009a840da224 */ /* 0x002fe200078e0203 */
[----:B------:R-:W-:Y:S04]  /*5fe0*/  BSSY B1, `(.L_x_254) ;  /* 0x0000006000017945 */ /* 0x000fe80003800000 */
[----:B------:R1:W-:Y:S01]  /*5ff0*/  @!P2 STG.E.U8 desc[UR36][R4.64+0xd8], R13 ;  /* 0x0000d80d0400a986 */ /* 0x0003e2000c101124 */
[----:B------:R-:W-:Y:S05]  /*6000*/  @P3 BRA `(.L_x_255) ;  /* 0x00000000000c3947 */ /* 0x000fea0003800000 */
[----:B------:R-:W5:Y:S02]  /*6010*/  LDG.E.U8 R156, desc[UR36][R8.64+0xd9] ;  /* 0x0000d924089c7981 */ /* 0x000f64000c1e1100 */
[----:B-----5:R-:W-:-:S05]  /*6020*/  PRMT R12, R156, 0x8880, RZ ;  /* 0x000088809c0c7816 */ /* 0x020fca00000000ff */
[----:B------:R-:W-:-:S07]  /*6030*/  IMAD R3, R12, R155, RZ ;  /* 0x0000009b0c037224 */ /* 0x000fce00078e02ff */
.L_x_255:
[----:B------:R-:W-:Y:S05]  /*6040*/  BSYNC B1 ;  /* 0x0000000000017941 */ /* 0x000fea0003800000 */
.L_x_254:
[----:B------:R-:W-:Y:S01]  /*6050*/  @!P3 IMAD R133, R133, R154, R3 ;  /* 0x0000009a8585b224 */ /* 0x000fe200078e0203 */
[----:B------:R-:W-:Y:S04]  /*6060*/  BSSY B1, `(.L_x_256) ;  /* 0x0000006000017945 */ /* 0x000fe80003800000 */
[----:B------:R0:W-:Y:S01]  /*6070*/  @!P3 STG.E.U8 desc[UR36][R4.64+0xd9], R133 ;  /* 0x0000d9850400b986 */ /* 0x0001e2000c101124 */
[----:B------:R-:W-:Y:S05]  /*6080*/  @P4 BRA `(.L_x_257) ;  /* 0x00000000000c4947 */ /* 0x000fea0003800000 */
[----:B------:R-:W5:Y:S02]  /*6090*/  LDG.E.U8 R156, desc[UR36][R10.64+0xd8] ;  /* 0x0000d8240a9c7981 */ /* 0x000f64000c1e1100 */
[----:B-----5:R-:W-:-:S05]  /*60a0*/  PRMT R12, R156, 0x8880, RZ ;  /* 0x000088809c0c7816 */ /* 0x020fca00000000ff */
[----:B------:R-:W-:-:S07]  /*60b0*/  IMAD R3, R12, R155, RZ ;  /* 0x0000009b0c037224 */ /* 0x000fce00078e02ff */
.L_x_257:
[----:B------:R-:W-:Y:S05]  /*60c0*/  BSYNC B1 ;  /* 0x0000000000017941 */ /* 0x000fea0003800000 */
.L_x_256:
        /* <DEDUP_REMOVED lines=10> */
.L_x_259:
[----:B------:R-:W-:Y:S05]  /*6170*/  BSYNC B1 ;  /* 0x0000000000017941 */ /* 0x000fea0003800000 */
.L_x_258:
[----:B------:R-:W-:Y:S01]  /*6180*/  @!P2 IMAD R135, R135, R154, R3 ;  /* 0x0000009a8787a224 */ /* 0x000fe200078e0203 */
[----:B------:R-:W-:Y:S04]  /*6190*/  BSSY B1, `(.L_x_260) ;  /* 0x0000006000017945 */ /* 0x000fe80003800000 */
[----:B------:R0:W-:Y:S01]  /*61a0*/  @!P2 STG.E.U8 desc[UR36][R6.64+0xd9], R135 ;  /* 0x0000d9870600a986 */ /* 0x0001e2000c101124 */
[----:B------:R-:W-:Y:S05]  /*61b0*/  @P3 BRA `(.L_x_261) ;  /* 0x00000000000c3947 */ /* 0x000fea0003800000 */
[----:B------:R-:W5:Y:S02]  /*61c0*/  LDG.E.U8 R156, desc[UR36][R8.64+0xe0] ;  /* 0x0000e024089c7981 */ /* 0x000f64000c1e1100 */
[----:B-----5:R-:W-:-:S05]  /*61d0*/  PRMT R12, R156, 0x8880, RZ ;  /* 0x000088809c0c7816 */ /* 0x020fca00000000ff */
[----:B------:R-:W-:-:S07]  /*61e0*/  IMAD R3, R12, R155, RZ ;  /* 0x0000009b0c037224 */ /* 0x000fce00078e02ff */
.L_x_261:
[----:B------:R-:W-:Y:S05]  /*61f0*/  BSYNC B1 ;  /* 0x0000000000017941 */ /* 0x000fea0003800000 */
.L_x_260:
[----:B-1----:R-:W-:Y:S01]  /*6200*/  @!P3 IMAD R13, R136, R154, R3 ;  /* 0x0000009a880db224 */ /* 0x002fe200078e0203 */
[----:B------:R-:W-:Y:S04]  /*6210*/  BSSY B1, `(.L_x_262) ;  /* 0x0000006000017945 */ /* 0x000fe80003800000 */
[----:B------:R1:W-:Y:S01]  /*6220*/  @!P3 STG.E.U8 desc[UR36][R4.64+0xe0], R13 ;  /* 0x0000e00d0400b986 */ /* 0x0003e2000c101124 */
[----:B------:R-:W-:Y:S05]  /*6230*/  @P4 BRA `(.L_x_263) ;  /* 0x00000000000c4947 */ /* 0x000fea0003800000 */
[----:B------:R-:W5:Y:S02]  /*6240*/  LDG.E.U8 R156, desc[UR36][R8.64+0xe1] ;  /* 0x0000e124089c7981 */ /* 0x000f64000c1e1100 */
[----:B-----5:R-:W-:-:S05]  /*6250*/  PRMT R12, R156, 0x8880, RZ ;  /* 0x000088809c0c7816 */ /* 0x020fca00000000ff */
[----:B------:R-:W-:-:S07]  /*6260*/  IMAD R3, R12, R155, RZ ;  /* 0x0000009b0c037224 */ /* 0x000fce00078e02ff */
.L_x_263:
[----:B------:R-:W-:Y:S05]  /*6270*/  BSYNC B1 ;  /* 0x0000000000017941 */ /* 0x000fea0003800000 */
.L_x_262:
        /* <DEDUP_REMOVED lines=10> */
.L_x_265:
[----:B------:R-:W-:Y:S05]  /*6320*/  BSYNC B1 ;  /* 0x0000000000017941 */ /* 0x000fea0003800000 */
.L_x_264:
[----:B-1----:R-:W-:Y:S01]  /*6330*/  @!P2 IMAD R13, R138, R154, R3 ;  /* 0x0000009a8a0da224 */ /* 0x002fe200078e0203 */
[----:B------:R-:W-:Y:S04]  /*6340*/  BSSY B1, `(.L_x_266) ;  /* 0x0000006000017945 */ /* 0x000fe80003800000 */
[----:B------:R1:W-:Y:S01]  /*6350*/  @!P2 STG.E.U8 desc[UR36][R6.64+0xe0], R13 ;  /* 0x0000e00d0600a986 */ /* 0x0003e2000c101124 */
[----:B------:R-:W-:Y:S05]  /*6360*/  @P3 BRA `(.L_x_267) ;  /* 0x00000000000c3947 */ /* 0x000fea0003800000 */
[----:B------:R-:W5:Y:S02]  /*6370*/  LDG.E.U8 R156, desc[UR36][R10.64+0xe1] ;  /* 0x0000e1240a9c7981 */ /* 0x000f64000c1e1100 */
[----:B-----5:R-:W-:-:S05]  /*6380*/  PRMT R12, R156, 0x8880, RZ ;  /* 0x000088809c0c7816 */ /* 0x020fca00000000ff */
[----:B------:R-:W-:-:S07]  /*6390*/  IMAD R3, R12, R155, RZ ;  /* 0x0000009b0c037224 */ /* 0x000fce00078e02ff */
.L_x_267:
[----:B------:R-:W-:Y:S05]  /*63a0*/  BSYNC B1 ;  /* 0x0000000000017941 */ /* 0x000fea0003800000 */
.L_x_266:
[----:B------:R-:W-:Y:S01]  /*63b0*/  @!P3 IMAD R139, R139, R154, R3 ;  /* 0x0000009a8b8bb224 */ /* 0x000fe200078e0203 */
[----:B------:R-:W-:Y:S04]  /*63c0*/  BSSY B1, `(.L_x_268) ;  /* 0x0000006000017945 */ /* 0x000fe80003800000 */
[----:B------:R0:W-:Y:S01]  /*63d0*/  @!P3 STG.E.U8 desc[UR36][R6.64+0xe1], R139 ;  /* 0x0000e18b0600b986 */ /* 0x0001e2000c101124 */
[----:B------:R-:W-:Y:S05]  /*63e0*/  @P4 BRA `(.L_x_269) ;  /* 0x00000000000c4947 */ /* 0x000fea0003800000 */
[----:B------:R-:W5:Y:S02]  /*63f0*/  LDG.E.U8 R156, desc[UR36][R8.64+0xe8] ;  /* 0x0000e824089c7981 */ /* 0x000f64000c1e1100 */
[----:B-----5:R-:W-:-:S05]  /*6400*/  PRMT R12, R156, 0x8880, RZ ;  /* 0x000088809c0c7816 */ /* 0x020fca00000000ff */
[----:B------:R-:W-:-:S07]  /*6410*/  IMAD R3, R12, R155, RZ ;  /* 0x0000009b0c037224 */ /* 0x000fce00078e02ff */
.L_x_269:
[----:B------:R-:W-:Y:S05]  /*6420*/  BSYNC B1 ;  /* 0x0000000000017941 */ /* 0x000fea0003800000 */
.L_x_268:
        /* <DEDUP_REMOVED lines=10> */
.L_x_271:
[----:B------:R-:W-:Y:S05]  /*64d0*/  BSYNC B1 ;  /* 0x0000000000017941 */ /* 0x000fea0003800000 */
.L_x_270:
[----:B------:R-:W-:Y:S01]  /*64e0*/  @!P2 IMAD R141, R141, R154, R3 ;  /* 0x0000009a8d8da224 */ /* 0x000fe200078e0203 */
[----:B------:R-:W-:Y:S04]  /*64f0*/  BSSY B1, `(.L_x_272) ;  /* 0x0000006000017945 */ /* 0x000fe80003800000 */
[----:B------:R0:W-:Y:S01]  /*6500*/  @!P2 STG.E.U8 desc[UR36][R4.64+0xe9], R141 ;  /* 0x0000e98d0400a986 */ /* 0x0001e2000c101124 */
[----:B------:R-:W-:Y:S05]  /*6510*/  @P3 BRA `(.L_x_273) ;  /* 0x00000000000c3947 */ /* 0x000fea0003800000 */
[----:B------:R-:W5:Y:S02]  /*6520*/  LDG.E.U8 R156, desc[UR36][R10.64+0xe8] ;  /* 0x0000e8240a9c7981 */ /* 0x000f64000c1e1100 */
[----:B-----5:R-:W-:-:S05]  /*6530*/  PRMT R12, R156, 0x8880, RZ ;  /* 0x000088809c0c7816 */ /* 0x020fca00000000ff */
[----:B------:R-:W-:-:S07]  /*6540*/  IMAD R3, R12, R155, RZ ;  /* 0x0000009b0c037224 */ /* 0x000fce00078e02ff */
.L_x_273:
[----:B------:R-:W-:Y:S05]  /*6550*/  BSYNC B1 ;  /* 0x0000000000017941 */ /* 0x000fea0003800000 */
.L_x_272:
[----:B-1----:R-:W-:Y:S01]  /*6560*/  @!P3 IMAD R13, R142, R154, R3 ;  /* 0x0000009a8e0db224 */ /* 0x002fe200078e0203 */
[----:B------:R-:W-:Y:S04]  /*6570*/  BSSY B1, `(.L_x_274) ;  /* 0x0000006000017945 */ /* 0x000fe80003800000 */
[----:B------:R1:W-:Y:S01]  /*6580*/  @!P3 STG.E.U8 desc[UR36][R6.64+0xe8], R13 ;  /* 0x0000e80d0600b986 */ /* 0x0003e2000c101124 */
[----:B------:R-:W-:Y:S05]  /*6590*/  @P4 BRA `(.L_x_275) ;  /* 0x00000000000c4947 */ /* 0x000fea0003800000 */
[----:B------:R-:W5:Y:S02]  /*65a0*/  LDG.E.U8 R156, desc[UR36][R10.64+0xe9] ;  /* 0x0000e9240a9c7981 */ /* 0x000f64000c1e1100 */
[----:B-----5:R-:W-:-:S05]  /*65b0*/  PRMT R12, R156, 0x8880, RZ ;  /* 0x000088809c0c7816 */ /* 0x020fca00000000ff */
[----:B------:R-:W-:-:S07]  /*65c0*/  IMAD R3, R12, R155, RZ ;  /* 0x0000009b0c037224 */ /* 0x000fce00078e02ff */
.L_x_275:
[----:B------:R-:W-:Y:S05]  /*65d0*/  BSYNC B1 ;  /* 0x0000000000017941 */ /* 0x000fea0003800000 */
.L_x_274:
        /* <DEDUP_REMOVED lines=10> */
.L_x_277:
[----:B------:R-:W-:Y:S05]  /*6680*/  BSYNC B1 ;  /* 0x0000000000017941 */ /* 0x000fea0003800000 */
.L_x_276:
[----:B-1----:R-:W-:Y:S01]  /*6690*/  @!P2 IMAD R13, R144, R154, R3 ;  /* 0x0000009a900da224 */ /* 0x002fe200078e0203 */
[----:B------:R-:W-:Y:S04]  /*66a0*/  BSSY B1, `(.L_x_278) ;  /* 0x0000006000017945 */ /* 0x000fe80003800000 */
[----:B------:R1:W-:Y:S01]  /*66b0*/  @!P2 STG.E.U8 desc[UR36][R4.64+0xf0], R13 ;  /* 0x0000f00d0400a986 */ /* 0x0003e2000c101124 */
[----:B------:R-:W-:Y:S05]  /*66c0*/  @P3 BRA `(.L_x_279) ;  /* 0x00000000000c3947 */ /* 0x000fea0003800000 */
[----:B------:R-:W5:Y:S02]  /*66d0*/  LDG.E.U8 R156, desc[UR36][R8.64+0xf1] ;  /* 0x0000f124089c7981 */ /* 0x000f64000c1e1100 */
[----:B-----5:R-:W-:-:S05]  /*66e0*/  PRMT R12, R156, 0x8880, RZ ;  /* 0x000088809c0c7816 */ /* 0x020fca00000000ff */
[----:B------:R-:W-:-:S07]  /*66f0*/  IMAD R3, R12, R155, RZ ;  /* 0x0000009b0c037224 */ /* 0x000fce00078e02ff */
.L_x_279:
[----:B------:R-:W-:Y:S05]  /*6700*/  BSYNC B1 ;  /* 0x0000000000017941 */ /* 0x000fea0003800000 */
.L_x_278:
[----:B------:R-:W-:Y:S01]  /*6710*/  @!P3 IMAD R145, R145, R154, R3 ;  /* 0x0000009a9191b224 */ /* 0x000fe200078e0203 */
[----:B------:R-:W-:Y:S04]  /*6720*/  BSSY B1, `(.L_x_280) ;  /* 0x0000006000017945 */ /* 0x000fe80003800000 */
[----:B------:R0:W-:Y:S01]  /*6730*/  @!P3 STG.E.U8 desc[UR36][R4.64+0xf1], R145 ;  /* 0x0000f1910400b986 */ /* 0x0001e2000c101124 */
[----:B------:R-:W-:Y:S05]  /*6740*/  @P4 BRA `(.L_x_281) ;  /* 0x00000000000c4947 */ /* 0x000fea0003800000 */
[----:B------:R-:W5:Y:S02]  /*6750*/  LDG.E.U8 R156, desc[UR36][R10.64+0xf0] ;  /* 0x0000f0240a9c7981 */ /* 0x000f64000c1e1100 */
[----:B-----5:R-:W-:-:S05]  /*6760*/  PRMT R12, R156, 0x8880, RZ ;  /* 0x000088809c0c7816 */ /* 0x020fca00000000ff */
[----:B------:R-:W-:-:S07]  /*6770*/  IMAD R3, R12, R155, RZ ;  /* 0x0000009b0c037224 */ /* 0x000fce00078e02ff */
.L_x_281:
[----:B------:R-:W-:Y:S05]  /*6780*/  BSYNC B1 ;  /* 0x0000000000017941 */ /* 0x000fea0003800000 */
.L_x_280:
[----:B------:R-:W-:Y:S01]  /*6790*/  ISETP.LT.OR P2, PT, R0, 0xf2, !P0 ;  /* 0x000000f20000780c */ /* 0x000fe20004741670 */
[----:B-1----:R-:W-:Y:S01]  /*67a0*/  @!P4 IMAD R13, R146, R154, R3 ;  /* 0x0000009a920dc224 */ /* 0x002fe200078e0203 */
[----:B------:R-:W-:Y:S01]  /*67b0*/  BSSY B1, `(.L_x_282) ;  /* 0x0000009000017945 */ /* 0x000fe20003800000 */
[C---:B------:R-:W-:Y:S02]  /*67c0*/  ISETP.LT.OR P3, PT, R0.reuse, 0xf9, !P1 ;  /* 0x000000f90000780c */ /* 0x040fe40004f61670 */
[C---:B------:R-:W-:Y:S01]  /*67d0*/  ISETP.LT.OR P1, PT, R0.reuse, 0xfa, !P1 ;  /* 0x000000fa0000780c */ /* 0x040fe20004f21670 */
[----:B------:R1:W-:Y:S01]  /*67e0*/  @!P4 STG.E.U8 desc[UR36][R6.64+0xf0], R13 ;  /* 0x0000f00d0600c986 */ /* 0x0003e2000c101124 */
[----:B------:R-:W-:-:S06]  /*67f0*/  ISETP.LT.OR P4, PT, R0, 0xf9, !P0 ;  /* 0x000000f90000780c */ /* 0x000fcc0004781670 */
[----:B------:R-:W-:Y:S07]  /*6800*/  @P2 BRA `(.L_x_283) ;  /* 0x00000000000c2947 */ /* 0x000fee0003800000 */
[----:B------:R-:W5:Y:S02]  /*6810*/  LDG.E.U8 R156, desc[UR36][R10.64+0xf1] ;  /* 0x0000f1240a9c7981 */ /* 0x000f64000c1e1100 */
[----:B-----5:R-:W-:-:S05]  /*6820*/  PRMT R12, R156, 0x8880, RZ ;  /* 0x000088809c0c7816 */ /* 0x020fca00000000ff */
[----:B------:R-:W-:-:S07]  /*6830*/  IMAD R3, R12, R155, RZ ;  /* 0x0000009b0c037224 */ /* 0x000fce00078e02ff */
.L_x_283:
[----:B------:R-:W-:Y:S05]  /*6840*/  BSYNC B1 ;  /* 0x0000000000017941 */ /* 0x000fea0003800000 */
.L_x_282:
[----:B------:R-:W-:Y:S01]  /*6850*/  @!P2 IMAD R147, R147, R154, R3 ;  /* 0x0000009a9393a224 */ /* 0x000fe200078e0203 */
[----:B------:R-:W-:Y:S04]  /*6860*/  BSSY B1, `(.L_x_284) ;  /* 0x0000006000017945 */ /* 0x000fe80003800000 */
[----:B------:R0:W-:Y:S01]  /*6870*/  @!P2 STG.E.U8 desc[UR36][R6.64+0xf1], R147 ;  /* 0x0000f1930600a986 */ /* 0x0001e2000c101124 */
[----:B------:R-:W-:Y:S05]  /*6880*/  @P3 BRA `(.L_x_285) ;  /* 0x00000000000c3947 */ /* 0x000fea0003800000 */
[----:B------:R-:W5:Y:S02]  /*6890*/  LDG.E.U8 R156, desc[UR36][R8.64+0xf8] ;  /* 0x0000f824089c7981 */ /* 0x000f64000c1e1100 */
[----:B-----5:R-:W-:-:S05]  /*68a0*/  PRMT R12, R156, 0x8880, RZ ;  /* 0x000088809c0c7816 */ /* 0x020fca00000000ff */
[----:B------:R-:W-:-:S07]  /*68b0*/  IMAD R3, R12, R155, RZ ;  /* 0x0000009b0c037224 */ /* 0x000fce00078e02ff */
.L_x_285:
[----:B------:R-:W-:Y:S05]  /*68c0*/  BSYNC B1 ;  /* 0x0000000000017941 */ /* 0x000fea0003800000 */
.L_x_284:
[----:B-1----:R-:W-:Y:S01]  /*68d0*/  @!P3 IMAD R13, R148, R154, R3 ;  /* 0x0000009a940db224 */ /* 0x002fe200078e0203 */
[----:B------:R-:W-:Y:S04]  /*68e0*/  BSSY B1, `(.L_x_286) ;  /* 0x0000006000017945 */ /* 0x000fe80003800000 */
[----:B------:R1:W-:Y:S01]  /*68f0*/  @!P3 STG.E.U8 desc[UR36][R4.64+0xf8], R13 ;  /* 0x0000f80d0400b986 */ /* 0x0003e2000c101124 */
[----:B------:R-:W-:Y:S05]  /*6900*/  @P1 BRA `(.L_x_287) ;  /* 0x00000000000c1947 */ /* 0x000fea0003800000 */
[----:B------:R-:W5:Y:S02]  /*6910*/  LDG.E.U8 R156, desc[UR36][R8.64+0xf9] ;  /* 0x0000f924089c7981 */ /* 0x000f64000c1e1100 */
[----:B-----5:R-:W-:-:S05]  /*6920*/  PRMT R12, R156, 0x8880, RZ ;  /* 0x000088809c0c7816 */ /* 0x020fca00000000ff */
[----:B------:R-:W-:-:S07]  /*6930*/  IMAD R3, R12, R155, RZ ;  /* 0x0000009b0c037224 */ /* 0x000fce00078e02ff */
.L_x_287:
[----:B------:R-:W-:Y:S05]  /*6940*/  BSYNC B1 ;  /* 0x0000000000017941 */ /* 0x000fea0003800000 */
.L_x_286:
[----:B------:R-:W-:Y:S01]  /*6950*/  @!P1 IMAD R149, R149, R154, R3 ;  /* 0x0000009a95959224 */ /* 0x000fe200078e0203 */
[----:B------:R-:W-:Y:S04]  /*6960*/  BSSY B1, `(.L_x_288) ;  /* 0x0000006000017945 */ /* 0x000fe80003800000 */
[----:B------:R0:W-:Y:S01]  /*6970*/  @!P1 STG.E.U8 desc[UR36][R4.64+0xf9], R149 ;  /* 0x0000f99504009986 */ /* 0x0001e2000c101124 */
[----:B------:R-:W-:Y:S05]  /*6980*/  @P4 BRA `(.L_x_289) ;  /* 0x00000000000c4947 */ /* 0x000fea0003800000 */
[----:B------:R-:W0:Y:S02]  /*6990*/  LDG.E.U8 R156, desc[UR36][R10.64+0xf8] ;  /* 0x0000f8240a9c7981 */ /* 0x000e24000c1e1100 */
[----:B012-4-:R-:W-:-:S05]  /*69a0*/  PRMT R4, R156, 0x8880, RZ ;  /* 0x000088809c047816 */ /* 0x017fca00000000ff */
[----:B------:R-:W-:-:S07]  /*69b0*/  IMAD R3, R4, R155, RZ ;  /* 0x0000009b04037224 */ /* 0x000fce00078e02ff */
.L_x_289:
[----:B------:R-:W-:Y:S05]  /*69c0*/  BSYNC B1 ;  /* 0x0000000000017941 */ /* 0x000fea0003800000 */
.L_x_288:
[----:B012-4-:R-:W-:Y:S01]  /*69d0*/  @!P4 IMAD R5, R150, R154, R3 ;  /* 0x0000009a9605c224 */ /* 0x017fe200078e0203 */
[----:B------:R-:W-:Y:S01]  /*69e0*/  ISETP.LT.OR P0, PT, R0, 0xfa, !P0 ;  /* 0x000000fa0000780c */ /* 0x000fe20004701670 */
[----:B------:R-:W-:Y:S03]  /*69f0*/  BSSY B1, `(.L_x_290) ;  /* 0x0000006000017945 */ /* 0x000fe60003800000 */
[----:B------:R0:W-:Y:S09]  /*6a00*/  @!P4 STG.E.U8 desc[UR36][R6.64+0xf8], R5 ;  /* 0x0000f8050600c986 */ /* 0x0001f2000c101124 */
[----:B------:R-:W-:Y:S05]  /*6a10*/  @P0 BRA `(.L_x_291) ;  /* 0x00000000000c0947 */ /* 0x000fea0003800000 */
[----:B------:R-:W2:Y:S02]  /*6a20*/  LDG.E.U8 R156, desc[UR36][R10.64+0xf9] ;  /* 0x0000f9240a9c7981 */ /* 0x000ea4000c1e1100 */
[----:B--2---:R-:W-:-:S05]  /*6a30*/  PRMT R0, R156, 0x8880, RZ ;  /* 0x000088809c007816 */ /* 0x004fca00000000ff */
[----:B------:R-:W-:-:S07]  /*6a40*/  IMAD R3, R0, R155, RZ ;  /* 0x0000009b00037224 */ /* 0x000fce00078e02ff */
.L_x_291:
[----:B------:R-:W-:Y:S05]  /*6a50*/  BSYNC B1 ;  /* 0x0000000000017941 */ /* 0x000fea0003800000 */
.L_x_290:
[----:B------:R-:W-:Y:S01]  /*6a60*/  IMAD R3, R151, R154, R3 ;  /* 0x0000009a97037224 */ /* 0x000fe200078e0203 */
[----:B------:R-:W-:Y:S06]  /*6a70*/  @P0 BRA `(.L_x_292) ;  /* 0x0000001800100947 */ /* 0x000fec0003800000 */
[----:B------:R1:W-:Y:S01]  /*6a80*/  STG.E.U8 desc[UR36][R6.64+0xf9], R3 ;  /* 0x0000f90306007986 */ /* 0x0003e2000c101124 */
[----:B------:R-:W-:Y:S05]  /*6a90*/  BRA `(.L_x_292) ;  /* 0x0000001800087947 */ /* 0x000fea0003800000 */
.L_x_35:
[C---:B------:R-:W-:Y:S02]  /*6aa0*/  ISETP.GE.AND P1, PT, R20.reuse, 0x1, PT ;  /* 0x000000011400780c */ /* 0x040fe40003f26270 */
[----:B------:R-:W-:Y:S02]  /*6ab0*/  ISETP.GE.AND P0, PT, R20, 0x9, PT ;  /* 0x000000091400780c */ /* 0x000fe40003f06270 */
[C---:B------:R-:W-:Y:S02]  /*6ac0*/  ISETP.LT.OR P2, PT, R0.reuse, 0x1, !P1 ;  /* 0x000000010000780c */ /* 0x040fe40004f41670 */
[C---:B------:R-:W-:Y:S02]  /*6ad0*/  ISETP.LT.OR P3, PT, R0.reuse, 0x2, !P1 ;  /* 0x000000020000780c */ /* 0x040fe40004f61670 */
[----:B------:R-:W-:-:S09]  /*6ae0*/  ISETP.LT.OR P4, PT, R0, 0x1, !P0 ;  /* 0x000000010000780c */ /* 0x000fd20004781670 */
[-C--:B------:R-:W-:Y:S02]  /*6af0*/  @!P2 IMAD R3, R24, R154.reuse, RZ ;  /* 0x0000009a1803a224 */ /* 0x080fe400078e02ff */
[-C--:B------:R-:W-:Y:S02]  /*6b00*/  @!P3 IMAD R25, R25, R154.reuse, RZ ;  /* 0x0000009a1919b224 */ /* 0x080fe400078e02ff */
[----:B------:R-:W-:Y:S01]  /*6b10*/  @!P4 IMAD R9, R26, R154, RZ ;  /* 0x0000009a1a09c224 */ /* 0x000fe200078e02ff */
[----:B------:R0:W-:Y:S01]  /*6b20*/  @!P2 STG.E.U8 desc[UR36][R4.64], R3 ;  /* 0x000000030400a986 */ /* 0x0001e2000c101124 */
[----:B------:R-:W-:-:S03]  /*6b30*/  ISETP.LT.OR P2, PT, R0, 0x2, !P0 ;  /* 0x000000020000780c */ /* 0x000fc60004741670 */
[----:B------:R-:W-:Y:S01]  /*6b40*/  @!P3 STG.E.U8 desc[UR36][R4.64+0x1], R25 ;  /* 0x000001190400b986 */ /* 0x000fe2000c101124 */
[----:B------:R-:W-:-:S03]  /*6b50*/  ISETP.LT.OR P3, PT, R0, 0x9, !P1 ;  /* 0x000000090000780c */ /* 0x000fc60004f61670 */
[----:B------:R1:W-:Y:S01]  /*6b60*/  @!P4 STG.E.U8 desc[UR36][R6.64], R9 ;  /* 0x000000090600c986 */ /* 0x0003e2000c101124 */
[----:B------:R-:W-:-:S05]  /*6b70*/  ISETP.LT.OR P4, PT, R0, 0xa, !P1 ;  /* 0x0000000a0000780c */ /* 0x000fca0004f81670 */
[----:B------:R-:W-:-:S04]  /*6b80*/  @!P2 IMAD R27, R27, R154, RZ ;  /* 0x0000009a1b1ba224 */ /* 0x000fc800078e02ff */
[-C--:B------:R-:W-:Y:S01]  /*6b90*/  @!P3 IMAD R11, R28, R154.reuse, RZ ;  /* 0x0000009a1c0bb224 */ /* 0x080fe200078e02ff */
[----:B------:R-:W-:Y:S01]  /*6ba0*/  @!P2 STG.E.U8 desc[UR36][R6.64+0x1], R27 ;  /* 0x0000011b0600a986 */ /* 0x000fe2000c101124 */
[C---:B------:R-:W-:Y:S02]  /*6bb0*/  ISETP.LT.OR P2, PT, R0.reuse, 0x9, !P0 ;  /* 0x000000090000780c */ /* 0x040fe40004741670 */
[----:B------:R-:W-:Y:S01]  /*6bc0*/  @!P4 IMAD R29, R29, R154, RZ ;  /* 0x0000009a1d1dc224 */ /* 0x000fe200078e02ff */
[----:B------:R2:W-:Y:S01]  /*6bd0*/  @!P3 STG.E.U8 desc[UR36][R4.64+0x8], R11 ;  /* 0x0000080b0400b986 */ /* 0x0005e2000c101124 */
[----:B------:R-:W-:-:S03]  /*6be0*/  ISETP.LT.OR P3, PT, R0, 0xa, !P0 ;  /* 0x0000000a0000780c */ /* 0x000fc60004761670 */
[----:B------:R-:W-:Y:S01]  /*6bf0*/  @!P4 STG.E.U8 desc[UR36][R4.64+0x9], R29 ;  /* 0x0000091d0400c986 */ /* 0x000fe2000c101124 */
[----:B------:R-:W-:-:S05]  /*6c00*/  ISETP.LT.OR P4, PT, R0, 0x11, !P1 ;  /* 0x000000110000780c */ /* 0x000fca0004f81670 */
[----:B0-----:R-:W-:-:S04]  /*6c10*/  @!P2 IMAD R3, R30, R154, RZ ;  /* 0x0000009a1e03a224 */ /* 0x001fc800078e02ff */
[-C--:B------:R-:W-:Y:S01]  /*6c20*/  @!P3 IMAD R31, R31, R154.reuse, RZ ;  /* 0x0000009a1f1fb224 */ /* 0x080fe200078e02ff */
[----:B------:R0:W-:Y:S01]  /*6c30*/  @!P2 STG.E.U8 desc[UR36][R6.64+0x8], R3 ;  /* 0x000008030600a986 */ /* 0x0001e2000c101124 */
[----:B------:R-:W-:Y:S02]  /*6c40*/  ISETP.LT.OR P2, PT, R0, 0x12, !P1 ;  /* 0x000000120000780c */ /* 0x000fe40004f41670 */
[----:B-1----:R-:W-:Y:S01]  /*6c50*/  @!P4 IMAD R9, R32, R154, RZ ;  /* 0x0000009a2009c224 */ /* 0x002fe200078e02ff */
[----:B------:R-:W-:Y:S01]  /*6c60*/  @!P3 STG.E.U8 desc[UR36][R6.64+0x9], R31 ;  /* 0x0000091f0600b986 */ /* 0x000fe2000c101124 */
[----:B------:R-:W-:-:S03]  /*6c70*/  ISETP.LT.OR P3, PT, R0, 0x11, !P0 ;  /* 0x000000110000780c */ /* 0x000fc60004761670 */
[----:B------:R1:W-:Y:S01]  /*6c80*/  @!P4 STG.E.U8 desc[UR36][R4.64+0x10], R9 ;  /* 0x000010090400c986 */ /* 0x0003e2000c101124 */
[----:B------:R-:W-:-:S05]  /*6c90*/  ISETP.LT.OR P4, PT, R0, 0x12, !P0 ;  /* 0x000000120000780c */ /* 0x000fca0004781670 */
[----:B------:R-:W-:-:S04]  /*6ca0*/  @!P2 IMAD R33, R33, R154, RZ ;  /* 0x0000009a2121a224 */ /* 0x000fc800078e02ff */
[-C--:B--2---:R-:W-:Y:S01]  /*6cb0*/  @!P3 IMAD R11, R34, R154.reuse, RZ ;  /* 0x0000009a220bb224 */ /* 0x084fe200078e02ff */
        /* <DEDUP_REMOVED lines=336> */
[----:B------:R4:W-:Y:S01]  /*81c0*/  @!P3 STG.E.U8 desc[UR36][R4.64+0xf1], R145 ;  /* 0x0000f1910400b986 */ /* 0x0009e2000c101124 */
[C---:B------:R-:W-:Y:S02]  /*81d0*/  ISETP.LT.OR P3, PT, R0.reuse, 0xf9, !P1 ;  /* 0x000000f90000780c */ /* 0x040fe40004f61670 */
[C---:B------:R-:W-:Y:S01]  /*81e0*/  ISETP.LT.OR P1, PT, R0.reuse, 0xfa, !P1 ;  /* 0x000000fa0000780c */ /* 0x040fe20004f21670 */
[----:B------:R4:W-:Y:S01]  /*81f0*/  @!P4 STG.E.U8 desc[UR36][R6.64+0xf0], R9 ;  /* 0x0000f0090600c986 */ /* 0x0009e2000c101124 */
[----:B------:R-:W-:-:S02]  /*8200*/  ISETP.LT.OR P4, PT, R0, 0xf9, !P0 ;  /* 0x000000f90000780c */ /* 0x000fc40004781670 */
[----:B------:R-:W-:-:S03]  /*8210*/  ISETP.LT.OR P0, PT, R0, 0xfa, !P0 ;  /* 0x000000fa0000780c */ /* 0x000fc60004701670 */
[----:B------:R-:W-:-:S04]  /*8220*/  @!P2 IMAD R147, R147, R154, RZ ;  /* 0x0000009a9393a224 */ /* 0x000fc800078e02ff */
[-C--:B--2---:R-:W-:Y:S01]  /*8230*/  @!P3 IMAD R11, R148, R154.reuse, RZ ;  /* 0x0000009a940bb224 */ /* 0x084fe200078e02ff */
[----:B------:R4:W-:Y:S01]  /*8240*/  @!P2 STG.E.U8 desc[UR36][R6.64+0xf1], R147 ;  /* 0x0000f1930600a986 */ /* 0x0009e2000c101124 */
[-C--:B------:R-:W-:Y:S02]  /*8250*/  @!P1 IMAD R149, R149, R154.reuse, RZ ;  /* 0x0000009a95959224 */ /* 0x080fe400078e02ff */
[-C--:B0-----:R-:W-:Y:S01]  /*8260*/  @!P4 IMAD R3, R150, R154.reuse, RZ ;  /* 0x0000009a9603c224 */ /* 0x081fe200078e02ff */
[----:B------:R4:W-:Y:S01]  /*8270*/  @!P3 STG.E.U8 desc[UR36][R4.64+0xf8], R11 ;  /* 0x0000f80b0400b986 */ /* 0x0009e2000c101124 */
[----:B------:R-:W-:-:S03]  /*8280*/  @!P0 IMAD R151, R151, R154, RZ ;  /* 0x0000009a97978224 */ /* 0x000fc600078e02ff */
[----:B------:R4:W-:Y:S04]  /*8290*/  @!P1 STG.E.U8 desc[UR36][R4.64+0xf9], R149 ;  /* 0x0000f99504009986 */ /* 0x0009e8000c101124 */
[----:B------:R4:W-:Y:S04]  /*82a0*/  @!P4 STG.E.U8 desc[UR36][R6.64+0xf8], R3 ;  /* 0x0000f8030600c986 */ /* 0x0009e8000c101124 */
[----:B------:R4:W-:Y:S02]  /*82b0*/  @!P0 STG.E.U8 desc[UR36][R6.64+0xf9], R151 ;  /* 0x0000f99706008986 */ /* 0x0009e4000c101124 */
.L_x_292:
[----:B------:R-:W-:Y:S05]  /*82c0*/  BSYNC B0 ;  /* 0x0000000000007941 */ /* 0x000fea0003800000 */
.L_x_34:
[----:B------:R-:W-:Y:S01]  /*82d0*/  ULDC UR4, c[0x0][0xc] ;  /* 0x0000030000047ab9 */ /* 0x000fe20000000800 */
[----:B------:R-:W-:Y:S01]  /*82e0*/  ULDC UR5, c[0x0][0x10] ;  /* 0x0000040000057ab9 */ /* 0x000fe20000000800 */
[----:B-1--4-:R-:W1:Y:S01]  /*82f0*/  LDC R3, c[0x0][0x14] ;  /* 0x00000500ff037b82 */ /* 0x012e620000000800 */
[----:B------:R-:W-:Y:S01]  /*8300*/  UIMAD.WIDE.U32 UR4, UR4, UR5, URZ ;  /* 0x00000005040472a5 */ /* 0x000fe2000f8e003f */
[----:B------:R-:W-:Y:S01]  /*8310*/  PRMT R0, RZ, 0x7610, R0 ;  /* 0x00007610ff007816 */ /* 0x000fe20000000000 */
[----:B------:R-:W-:Y:S02]  /*8320*/  IMAD.MOV.U32 R152, RZ, RZ, -0x1 ;  /* 0xffffffffff987424 */ /* 0x000fe400078e00ff */
[----:B------:R-:W-:Y:S02]  /*8330*/  IMAD.MOV.U32 R22, RZ, RZ, -0x1 ;  /* 0xffffffffff167424 */ /* 0x000fe400078e00ff */
[----:B-1----:R-:W-:-:S04]  /*8340*/  IMAD.WIDE.U32 R16, R3, UR4, R16 ;  /* 0x0000000403107c25 */ /* 0x002fc8000f8e0010 */
[----:B------:R-:W-:Y:S01]  /*8350*/  IMAD R3, R3, UR5, RZ ;  /* 0x0000000503037c24 */ /* 0x000fe2000f8e02ff */
[----:B------:R-:W-:Y:S02]  /*8360*/  ULDC.64 UR4, c[0x0][0x650] ;  /* 0x0001940000047ab9 */ /* 0x000fe40000000a00 */
[----:B------:R-:W-:Y:S01]  /*8370*/  ISETP.GE.U32.AND P0, PT, R16, UR4, PT ;  /* 0x0000000410007c0c */ /* 0x000fe2000bf06070 */
[----:B------:R-:W-:-:S05]  /*8380*/  IMAD.IADD R17, R17, 0x1, R3 ;  /* 0x0000000111117824 */ /* 0x000fca00078e0203 */
[----:B------:R-:W-:-:S13]  /*8390*/  ISETP.GE.U32.AND.EX P0, PT, R17, UR5, PT, P0 ;  /* 0x0000000511007c0c */ /* 0x000fda000bf06100 */
[----:B------:R-:W-:Y:S05]  /*83a0*/  @P0 BRA `(.L_x_293) ;  /* 0x0000000400640947 */ /* 0x000fea0003800000 */
[----:B------:R-:W1:Y:S01]  /*83b0*/  S2R R12, SR_CTAID.X ;  /* 0x00000000000c7919 */ /* 0x000e620000002500 */
[----:B------:R-:W2:Y:S01]  /*83c0*/  LDC.64 R10, c[0x0][0x628] ;  /* 0x00018a00ff0a7b82 */ /* 0x000ea20000000a00 */
[----:B------:R-:W-:Y:S01]  /*83d0*/  ULDC UR4, c[0x0][0x150] ;  /* 0x0000540000047ab9 */ /* 0x000fe20000000800 */
[----:B------:R-:W-:Y:S01]  /*83e0*/  IMAD.MOV.U32 R8, RZ, RZ, R16 ;  /* 0x000000ffff087224 */ /* 0x000fe200078e0010 */
[----:B------:R-:W4:Y:S01]  /*83f0*/  S2R R24, SR_CTAID.Y ;  /* 0x0000000000187919 */ /* 0x000f220000002600 */
[----:B------:R-:W-:-:S04]  /*8400*/  IMAD.MOV.U32 R9, RZ, RZ, R17 ;  /* 0x000000ffff097224 */ /* 0x000fc800078e0011 */
[----:B------:R-:W0:Y:S08]  /*8410*/  LDC R21, c[0x0][0x144] ;  /* 0x00005100ff157b82 */ /* 0x000e300000000800 */
[----:B------:R-:W0:Y:S08]  /*8420*/  LDC R0, c[0x0][0x630] ;  /* 0x00018c00ff007b82 */ /* 0x000e300000000800 */
[----:B------:R-:W0:Y:S01]  /*8430*/  LDC.64 R14, c[0x0][0x620] ;  /* 0x00018800ff0e7b82 */ /* 0x000e220000000a00 */
[----:B--2---:R-:W-:-:S04]  /*8440*/  ISETP.NE.U32.AND P0, PT, R10, RZ, PT ;  /* 0x000000ff0a00720c */ /* 0x004fc80003f05070 */
[----:B------:R-:W-:Y:S02]  /*8450*/  ISETP.NE.AND.EX P0, PT, R11, RZ, PT, P0 ;  /* 0x000000ff0b00720c */ /* 0x000fe40003f05300 */
[----:B-1----:R-:W-:-:S05]  /*8460*/  I2FP.F32.U32 R3, R12 ;  /* 0x0000000c00037245 */ /* 0x002fca0000201000 */
[----:B------:R-:W-:-:S04]  /*8470*/  FMUL R3, R3, UR4 ;  /* 0x0000000403037c20 */ /* 0x000fc80008400000 */
[----:B------:R1:W2:Y:S02]  /*8480*/  F2I.U32.TRUNC.NTZ R20, R3 ;  /* 0x0000000300147305 */ /* 0x0002a4000020f000 */
[----:B----4-:R-:W-:Y:S05]  /*8490*/  @!P0 BRA `(.L_x_294) ;  /* 0x0000000000288947 */ /* 0x010fea0003800000 */
[----:B-1----:R-:W1:Y:S02]  /*84a0*/  LDC R3, c[0x0][0x634] ;  /* 0x00018d00ff037b82 */ /* 0x002e640000000800 */
[----:B-1----:R-:W-:-:S05]  /*84b0*/  IADD3 R3, P0, R16, R3, RZ ;  /* 0x0000000310037210 */ /* 0x002fca0007f1e0ff */
[----:B------:R-:W-:-:S04]  /*84c0*/  IMAD.X R13, RZ, RZ, R17, P0 ;  /* 0x000000ffff0d7224 */ /* 0x000fc800000e0611 */
[----:B0-----:R-:W-:-:S04]  /*84d0*/  IMAD.WIDE.U32 R4, R13, R10, RZ ;  /* 0x0000000a0d047225 */ /* 0x001fc800078e00ff */
[----:B---3--:R-:W-:-:S04]  /*84e0*/  IMAD.WIDE.U32 R6, P0, R3, R11, R4 ;  /* 0x0000000b03067225 */ /* 0x008fc80007800004 */
[----:B------:R-:W-:-:S04]  /*84f0*/  IMAD.WIDE.U32 R4, R3, R10, RZ ;  /* 0x0000000a03047225 */ /* 0x000fc800078e00ff */
[----:B------:R-:W-:Y:S01]  /*8500*/  IMAD.X R9, RZ, RZ, RZ, P0 ;  /* 0x000000ffff097224 */ /* 0x000fe200000e06ff */
[----:B------:R-:W-:Y:S01]  /*8510*/  IADD3 RZ, P0, R5, R6, RZ ;  /* 0x0000000605ff7210 */ /* 0x000fe20007f1e0ff */
[----:B------:R-:W-:-:S04]  /*8520*/  IMAD.MOV.U32 R8, RZ, RZ, R7 ;  /* 0x000000ffff087224 */ /* 0x000fc800078e0007 */
[----:B------:R-:W-:-:S08]  /*8530*/  IMAD.WIDE.U32.X R8, R13, R11, R8, P0 ;  /* 0x0000000b0d087225 */ /* 0x000fd000000e0408 */
.L_x_294:
[----:B------:R-:W4:Y:S01]  /*8540*/  LDC.64 R30, c[0x0][0x640] ;  /* 0x00019000ff1e7b82 */ /* 0x000f220000000a00 */
[-CC-:B0-----:R-:W-:Y:S01]  /*8550*/  SHF.R.U64 R22, R8, R0.reuse, R9.reuse ;  /* 0x0000000008167219 */ /* 0x181fe20000001209 */
[----:B--2---:R-:W-:Y:S01]  /*8560*/  IMAD.MOV R20, RZ, RZ, -R20 ;  /* 0x000000ffff147224 */ /* 0x004fe200078e0a14 */
[----:B------:R-:W-:Y:S01]  /*8570*/  SHF.R.U32.HI R0, RZ, R0, R9 ;  /* 0x00000000ff007219 */ /* 0x000fe20000011609 */
[----:B------:R-:W-:Y:S01]  /*8580*/  ULDC UR4, c[0x0][0x154] ;  /* 0x0000550000047ab9 */ /* 0x000fe20000000800 */
[----:B-1----:R-:W-:Y:S01]  /*8590*/  IADD3 R3, P0, RZ, -R22, RZ ;  /* 0x80000016ff037210 */ /* 0x002fe20007f1e0ff */
[----:B------:R-:W-:Y:S02]  /*85a0*/  IMAD R26, R21, R20, R12 ;  /* 0x00000014151a7224 */ /* 0x000fe400078e020c */
[----:B---3--:R-:W0:Y:S01]  /*85b0*/  LDC R6, c[0x0][0x618] ;  /* 0x00018600ff067b82 */ /* 0x008e220000000800 */
[----:B------:R-:W-:Y:S02]  /*85c0*/  IMAD.MOV.U32 R7, RZ, RZ, 0x1 ;  /* 0x00000001ff077424 */ /* 0x000fe400078e00ff */
[----:B------:R-:W-:-:S04]  /*85d0*/  IMAD.X R5, RZ, RZ, ~R0, P0 ;  /* 0x000000ffff057224 */ /* 0x000fc800000e0e00 */
[-C--:B------:R-:W-:Y:S01]  /*85e0*/  IMAD R0, R5, R14.reuse, RZ ;  /* 0x0000000e05007224 */ /* 0x080fe200078e02ff */
[----:B------:R-:W1:Y:S01]  /*85f0*/  LDC R8, c[0x0][0x608] ;  /* 0x00018200ff087b82 */ /* 0x000e620000000800 */
[----:B------:R-:W-:-:S04]  /*8600*/  IMAD.WIDE.U32 R4, R3, R14, R16 ;  /* 0x0000000e03047225 */ /* 0x000fc800078e0010 */
[----:B------:R-:W-:Y:S01]  /*8610*/  IMAD R3, R3, R15, R0 ;  /* 0x0000000f03037224 */ /* 0x000fe200078e0200 */
[----:B------:R-:W-:Y:S02]  /*8620*/  I2FP.F32.U32 R0, R24 ;  /* 0x0000001800007245 */ /* 0x000fe40000201000 */
[----:B------:R-:W2:Y:S01]  /*8630*/  LDC R28, c[0x0][0x658] ;  /* 0x00019600ff1c7b82 */ /* 0x000ea20000000800 */
[----:B------:R-:W-:Y:S01]  /*8640*/  IMAD.IADD R3, R5, 0x1, R3 ;  /* 0x0000000105037824 */ /* 0x000fe200078e0203 */
[----:B----4-:R-:W-:Y:S01]  /*8650*/  ISETP.NE.U32.AND P0, PT, R30, RZ, PT ;  /* 0x000000ff1e00720c */ /* 0x010fe20003f05070 */
[----:B------:R-:W-:Y:S01]  /*8660*/  FMUL R0, R0, UR4 ;  /* 0x0000000400007c20 */ /* 0x000fe20008400000 */
[----:B------:R-:W-:Y:S02]  /*8670*/  IMAD.MOV.U32 R5, RZ, RZ, -0x1 ;  /* 0xffffffffff057424 */ /* 0x000fe400078e00ff */
[----:B------:R-:W-:Y:S01]  /*8680*/  ISETP.NE.AND.EX P0, PT, R31, RZ, PT, P0 ;  /* 0x000000ff1f00720c */ /* 0x000fe20003f05300 */
[----:B------:R3:W4:Y:S01]  /*8690*/  F2I.U32.TRUNC.NTZ R13, R0 ;  /* 0x00000000000d7305 */ /* 0x000722000020f000 */
[----:B------:R-:W3:Y:S01]  /*86a0*/  LDC R15, c[0x0][0x148] ;  /* 0x00005200ff0f7b82 */ /* 0x000ee20000000800 */
[----:B0-----:R-:W-:-:S02]  /*86b0*/  SHF.R.U64 R12, R4, R6, R3 ;  /* 0x00000006040c7219 */ /* 0x001fc40000001203 */
[----:B------:R-:W-:-:S05]  /*86c0*/  SHF.R.U32.HI R3, RZ, R6, R3 ;  /* 0x00000006ff037219 */ /* 0x000fca0000011603 */
[----:B------:R-:W0:Y:S01]  /*86d0*/  LDC R20, c[0x0][0x600] ;  /* 0x00018000ff147b82 */ /* 0x000e220000000800 */
[-CC-:B-1----:R-:W-:Y:S02]  /*86e0*/  SHF.R.U64 R10, R12, R8.reuse, R3.reuse ;  /* 0x000000080c0a7219 */ /* 0x182fe40000001203 */
[----:B------:R-:W-:-:S05]  /*86f0*/  SHF.R.U32.HI R3, RZ, R8, R3 ;  /* 0x00000008ff037219 */ /* 0x000fca0000011603 */
[----:B------:R-:W1:Y:S01]  /*8700*/  LDC R21, c[0x0][0x648] ;  /* 0x00019200ff157b82 */ /* 0x000e620000000800 */
[-C--:B--2---:R-:W-:Y:S02]  /*8710*/  SHF.L.U32 R4, R5, R28.reuse, RZ ;  /* 0x0000001c05047219 */ /* 0x084fe400000006ff */
[-CC-:B------:R-:W-:Y:S02]  /*8720*/  SHF.R.U64 R14, R10, R28.reuse, R3.reuse ;  /* 0x0000001c0a0e7219 */ /* 0x180fe40000001203 */
[----:B------:R-:W-:Y:S02]  /*8730*/  SHF.R.U32.HI R5, RZ, R28, R3 ;  /* 0x0000001cff057219 */ /* 0x000fe40000011603 */
[----:B------:R-:W-:Y:S01]  /*8740*/  LOP3.LUT R153, RZ, R4, RZ, 0x33, !PT ;  /* 0x00000004ff997212 */ /* 0x000fe200078e33ff */
[----:B------:R-:W2:Y:S01]  /*8750*/  LDC R25, c[0x0][0x638] ;  /* 0x00018e00ff197b82 */ /* 0x000ea20000000800 */
[----:B------:R-:W-:Y:S01]  /*8760*/  SHF.L.U32 R28, R7, R28, RZ ;  /* 0x0000001c071c7219 */ /* 0x000fe200000006ff */
[----:B------:R-:W-:-:S06]  /*8770*/  IMAD.MOV.U32 R4, RZ, RZ, R14 ;  /* 0x000000ffff047224 */ /* 0x000fcc00078e000e */
[----:B------:R-:W0:Y:S01]  /*8780*/  LDC R27, c[0x0][0x610] ;  /* 0x00018400ff1b7b82 */ /* 0x000e220000000800 */
[----:B----4-:R-:W-:Y:S05]  /*8790*/  @!P0 BRA `(.L_x_295) ;  /* 0x0000000000288947 */ /* 0x010fea0003800000 */
        /* <DEDUP_REMOVED lines=10> */
.L_x_295:
[----:B------:R-:W-:Y:S01]  /*8840*/  ISETP.NE.AND P0, PT, R2, 0x1, PT ;  /* 0x000000010200780c */ /* 0x000fe20003f05270 */
[----:B------:R-:W-:Y:S01]  /*8850*/  IMAD.MOV R13, RZ, RZ, -R13 ;  /* 0x000000ffff0d7224 */ /* 0x000fe200078e0a0d */
[----:B-1-3--:R-:W-:Y:S01]  /*8860*/  SHF.R.U64 R0, R4, R21, R5 ;  /* 0x0000001504007219 */ /* 0x00afe20000001205 */
[----:B0-----:R-:W-:Y:S01]  /*8870*/  VIADD R5, R20, 0xffffffff ;  /* 0xffffffff14057836 */ /* 0x001fe20000000000 */
[----:B------:R-:W-:-:S03]  /*8880*/  LOP3.LUT R153, R10, R153, RZ, 0xc0, !PT ;  /* 0x000000990a997212 */ /* 0x000fc600078ec0ff */
[----:B------:R-:W-:Y:S01]  /*8890*/  IMAD.MOV R3, RZ, RZ, -R0 ;  /* 0x000000ffff037224 */ /* 0x000fe200078e0a00 */
[----:B------:R-:W-:Y:S01]  /*88a0*/  LOP3.LUT R5, R12, R5, RZ, 0xc0, !PT ;  /* 0x000000050c057212 */ /* 0x000fe200078ec0ff */
[----:B------:R-:W-:Y:S02]  /*88b0*/  IMAD R153, R28, R0, R153 ;  /* 0x000000001c997224 */ /* 0x000fe400078e0299 */
[----:B--2---:R-:W-:Y:S02]  /*88c0*/  IMAD R0, R3, R25, R14 ;  /* 0x0000001903007224 */ /* 0x004fe400078e020e */
[----:B------:R-:W-:Y:S02]  /*88d0*/  @P0 IMAD R26, R15, R13, R24 ;  /* 0x0000000d0f1a0224 */ /* 0x000fe400078e0218 */
[----:B------:R-:W-:Y:S02]  /*88e0*/  IMAD R4, R0, R20, R5 ;  /* 0x0000001400047224 */ /* 0x000fe400078e0205 */
[----:B------:R-:W-:-:S02]  /*88f0*/  IMAD R153, R153, R27, R26 ;  /* 0x0000001b99997224 */ /* 0x000fc400078e021a */
[----:B------:R-:W-:-:S03]  /*8900*/  IMAD.MOV.U32 R3, RZ, RZ, 0x1 ;  /* 0x00000001ff037424 */ /* 0x000fc600078e00ff */
[----:B------:R-:W-:Y:S02]  /*8910*/  SEL R152, R4, R153, !P0 ;  /* 0x0000009904987207 */ /* 0x000fe40004000000 */
[----:B------:R-:W-:Y:S02]  /*8920*/  PRMT R0, R3, 0x7610, R0 ;  /* 0x0000761003007816 */ /* 0x000fe40000000000 */
[----:B------:R-:W-:-:S07]  /*8930*/  SEL R153, R153, R4, !P0 ;  /* 0x0000000499997207 */ /* 0x000fce0004000000 */
.L_x_293:
[----:B------:R-:W-:-:S13]  /*8940*/  LOP3.LUT P0, RZ, R0, 0xff, RZ, 0xc0, !PT ;  /* 0x000000ff00ff7812 */ /* 0x000fda000780c0ff */
[----:B------:R-:W-:Y:S05]  /*8950*/  @P0 BRA `(.L_x_296) ;  /* 0xffffff8800100947 */ /* 0x000fea000383ffff */
[----:B------:R-:W-:Y:S05]  /*8960*/  EXIT ;  /* 0x000000000000794d */ /* 0x000fea0003800000 */
.L_x_7:
[----:B0-----:R-:W-:Y:S01]  /*8970*/  ULDC.64 UR4, c[0x0][0x650] ;  /* 0x0001940000047ab9 */ /* 0x001fe20000000a00 */
        /* <DEDUP_REMOVED lines=25> */
.L_x_298:
[----:B------:R-:W0:Y:S01]  /*8b10*/  LDC.64 R26, c[0x0][0x640] ;  /* 0x00019000ff1a7b82 */ /* 0x000e220000000a00 */
[-CC-:B------:R-:W-:Y:S01]  /*8b20*/  SHF.R.U64 R21, R12, R8.reuse, R13.reuse ;  /* 0x000000080c157219 */ /* 0x180fe2000000120d */
[----:B------:R-:W-:Y:S01]  /*8b30*/  IMAD.MOV.U32 R30, RZ, RZ, 0x1 ;  /* 0x00000001ff1e7424 */ /* 0x000fe200078e00ff */
[----:B------:R-:W-:Y:S02]  /*8b40*/  SHF.R.U32.HI R6, RZ, R8, R13 ;  /* 0x00000008ff067219 */ /* 0x000fe4000001160d */
[----:B------:R-:W-:-:S03]  /*8b50*/  IADD3 R11, P0, RZ, -R21, RZ ;  /* 0x80000015ff0b7210 */ /* 0x000fc60007f1e0ff */
[----:B------:R-:W1:Y:S02]  /*8b60*/  LDC R10, c[0x0][0x618] ;  /* 0x00018600ff0a7b82 */ /* 0x000e640000000800 */
[----:B------:R-:W-:-:S04]  /*8b70*/  IMAD.X R7, RZ, RZ, ~R6, P0 ;  /* 0x000000ffff077224 */ /* 0x000fc800000e0e06 */
[-C--:B------:R-:W-:Y:S02]  /*8b80*/  IMAD R8, R7, R22.reuse, RZ ;  /* 0x0000001607087224 */ /* 0x080fe400078e02ff */
[----:B------:R-:W2:Y:S01]  /*8b90*/  LDC R12, c[0x0][0x608] ;  /* 0x00018200ff0c7b82 */ /* 0x000ea20000000800 */
[----:B------:R-:W-:-:S04]  /*8ba0*/  IMAD.WIDE.U32 R6, R11, R22, R16 ;  /* 0x000000160b067225 */ /* 0x000fc800078e0010 */
[----:B------:R-:W-:-:S03]  /*8bb0*/  IMAD R11, R11, R23, R8 ;  /* 0x000000170b0b7224 */ /* 0x000fc600078e0208 */
[----:B------:R-:W3:Y:S01]  /*8bc0*/  LDC R25, c[0x0][0x658] ;  /* 0x00019600ff197b82 */ /* 0x000ee20000000800 */
[----:B------:R-:W-:Y:S01]  /*8bd0*/  IMAD.IADD R7, R7, 0x1, R11 ;  /* 0x0000000107077824 */ /* 0x000fe200078e020b */
[----:B0-----:R-:W-:-:S04]  /*8be0*/  ISETP.NE.U32.AND P0, PT, R26, RZ, PT ;  /* 0x000000ff1a00720c */ /* 0x001fc80003f05070 */
[----:B------:R-:W-:Y:S02]  /*8bf0*/  ISETP.NE.AND.EX P0, PT, R27, RZ, PT, P0 ;  /* 0x000000ff1b00720c */ /* 0x000fe40003f05300 */
[----:B------:R-:W0:Y:S01]  /*8c00*/  LDC R22, c[0x0][0x600] ;  /* 0x00018000ff167b82 */ /* 0x000e220000000800 */
[-CC-:B-1----:R-:W-:Y:S02]  /*8c10*/  SHF.R.U64 R8, R6, R10.reuse, R7.reuse ;  /* 0x0000000a06087219 */ /* 0x182fe40000001207 */
[----:B------:R-:W-:Y:S01]  /*8c20*/  SHF.R.U32.HI R7, RZ, R10, R7 ;  /* 0x0000000aff077219 */ /* 0x000fe20000011607 */
[----:B------:R-:W-:-:S04]  /*8c30*/  IMAD.MOV.U32 R10, RZ, RZ, -0x1 ;  /* 0xffffffffff0a7424 */ /* 0x000fc800078e00ff */
        /* <DEDUP_REMOVED lines=21> */
.L_x_299:
[----:B------:R-:W-:Y:S01]  /*8d90*/  ISETP.NE.AND P0, PT, R2, 0x1, PT ;  /* 0x000000010200780c */ /* 0x000fe20003f05270 */
[----:B0-----:R-:W-:Y:S01]  /*8da0*/  VIADD R11, R22, 0xffffffff ;  /* 0xffffffff160b7836 */ /* 0x001fe20000000000 */
[----:B-1----:R-:W-:Y:S02]  /*8db0*/  SHF.R.U64 R6, R6, R24, R7 ;  /* 0x0000001806067219 */ /* 0x002fe40000001207 */
[----:B------:R-:W-:Y:S02]  /*8dc0*/  SHF.L.U32 R30, R30, R25, RZ ;  /* 0x000000191e1e7219 */ /* 0x000fe400000006ff */
[----:B------:R-:W-:Y:S01]  /*8dd0*/  LOP3.LUT R5, R23, R32, RZ, 0xc0, !PT ;  /* 0x0000002017057212 */ /* 0x000fe200078ec0ff */
[----:B------:R-:W-:-:S04]  /*8de0*/  IMAD.MOV R7, RZ, RZ, -R6 ;  /* 0x000000ffff077224 */ /* 0x000fc800078e0a06 */
[----:B------:R-:W-:Y:S01]  /*8df0*/  IMAD R6, R30, R6, R5 ;  /* 0x000000061e067224 */ /* 0x000fe200078e0205 */
[----:B------:R-:W-:Y:S01]  /*8e00*/  LOP3.LUT R5, R8, R11, RZ, 0xc0, !PT ;  /* 0x0000000b08057212 */ /* 0x000fe200078ec0ff */
[----:B------:R-:W-:Y:S02]  /*8e10*/  @P0 IMAD R3, R9, R14, R4 ;  /* 0x0000000e09030224 */ /* 0x000fe400078e0204 */
[----:B--2---:R-:W-:Y:S02]  /*8e20*/  IMAD R4, R7, R28, R20 ;  /* 0x0000001c07047224 */ /* 0x004fe400078e0214 */
[----:B---3--:R-:W-:Y:S02]  /*8e30*/  IMAD R3, R6, R29, R3 ;  /* 0x0000001d06037224 */ /* 0x008fe400078e0203 */
[----:B------:R-:W-:Y:S02]  /*8e40*/  IMAD R4, R4, R22, R5 ;  /* 0x0000001604047224 */ /* 0x000fe400078e0205 */
[----:B------:R-:W-:-:S02]  /*8e50*/  IMAD.MOV.U32 R8, RZ, RZ, 0x1 ;  /* 0x00000001ff087424 */ /* 0x000fc400078e00ff */
[----:B------:R-:W-:Y:S01]  /*8e60*/  IMAD.MOV.U32 R6, RZ, RZ, R21 ;  /* 0x000000ffff067224 */ /* 0x000fe200078e0015 */
[----:B------:R-:W-:Y:S02]  /*8e70*/  SEL R7, R4, R3, !P0 ;  /* 0x0000000304077207 */ /* 0x000fe40004000000 */
[----:B------:R-:W-:-:S07]  /*8e80*/  SEL R20, R3, R4, !P0 ;  /* 0x0000000403147207 */ /* 0x000fce0004000000 */
.L_x_297:
[----:B------:R-:W-:-:S08]  /*8e90*/  NOP ;  /* 0x0000000000007918 */ /* 0x000fd00000000000 */
[----:B------:R-:W0:-:S00]  /*8ea0*/  USETMAXREG.DEALLOC.CTAPOOL 0x28 ;  /* 0x00000028000079c8 */ /* 0x000e0000080e0500 */
[----:B0-----:R-:W-:-:S13]  /*8eb0*/  ISETP.NE.AND P0, PT, R0, RZ, PT ;  /* 0x000000ff0000720c */ /* 0x001fda0003f05270 */
[----:B------:R-:W-:Y:S05]  /*8ec0*/  @P0 EXIT ;  /* 0x000000000000094d */ /* 0x000fea0003800000 */
[----:B------:R-:W-:Y:S01]  /*8ed0*/  LOP3.LUT P0, RZ, R8, 0xff, RZ, 0xc0, !PT ;  /* 0x000000ff08ff7812 */ /* 0x000fe2000780c0ff */
[----:B------:R-:W-:Y:S02]  /*8ee0*/  IMAD.MOV.U32 R0, RZ, RZ, 0x1 ;  /* 0x00000001ff007424 */ /* 0x000fe400078e00ff */
[----:B------:R-:W-:-:S10]  /*8ef0*/  IMAD.MOV.U32 R3, RZ, RZ, RZ ;  /* 0x000000ffff037224 */ /* 0x000fd400078e00ff */
[----:B------:R-:W-:Y:S05]  /*8f00*/  @!P0 BRA `(.L_x_300) ;  /* 0x0000000c00448947 */ /* 0x000fea0003800000 */
[----:B------:R-:W0:Y:S01]  /*8f10*/  LDC R0, c[0x0][0x28c] ;  /* 0x0000a300ff007b82 */ /* 0x000e220000000800 */
[----:B------:R-:W-:Y:S01]  /*8f20*/  ULDC UR5, c[0x0][0x658] ;  /* 0x0001960000057ab9 */ /* 0x000fe20000000800 */
[----:B------:R-:W-:Y:S01]  /*8f30*/  UMOV UR7, 0xffffffff ;  /* 0xffffffff00077882 */ /* 0x000fe20000000000 */
[----:B------:R-:W-:Y:S01]  /*8f40*/  ULDC UR6, c[0x0][0xc] ;  /* 0x0000030000067ab9 */ /* 0x000fe20000000800 */
[----:B------:R-:W-:Y:S01]  /*8f50*/  USHF.L.U32 UR8, UR7, UR5, URZ ;  /* 0x0000000507087299 */ /* 0x000fe2000800063f */
[----:B------:R-:W-:Y:S01]  /*8f60*/  BSSY B0, `(.L_x_300) ;  /* 0x00000cb000007945 */ /* 0x000fe20003800000 */
[----:B------:R-:W-:Y:S01]  /*8f70*/  UMOV UR9, 0x1 ;  /* 0x0000000100097882 */ /* 0x000fe20000000000 */
[----:B------:R-:W-:Y:S01]  /*8f80*/  ULDC UR7, c[0x0][0x10] ;  /* 0x0000040000077ab9 */ /* 0x000fe20000000800 */
[----:B------:R-:W1:Y:S01]  /*8f90*/  S2UR UR10, SR_CgaCtaId ;  /* 0x00000000000a79c3 */ /* 0x000e620000008800 */
[----:B------:R-:W-:Y:S01]  /*8fa0*/  UIMAD.WIDE.U32 UR6, UR6, UR7, URZ ;  /* 0x00000007060672a5 */ /* 0x000fe2000f8e003f */
[----:B------:R-:W-:Y:S01]  /*8fb0*/  IMAD.MOV.U32 R11, RZ, RZ, 0x1 ;  /* 0x00000001ff0b7424 */ /* 0x000fe200078e00ff */
[----:B------:R-:W-:Y:S01]  /*8fc0*/  USHF.L.U32 UR17, UR9, UR5, URZ ;  /* 0x0000000509117299 */ /* 0x000fe2000800063f */
[----:B------:R-:W-:Y:S01]  /*8fd0*/  LOP3.LUT R8, R19, 0x2, RZ, 0xfc, !PT ;  /* 0x0000000213087812 */ /* 0x000fe200078efcff */
[----:B------:R-:W-:Y:S01]  /*8fe0*/  ULDC UR4, c[0x0][0x600] ;  /* 0x0001800000047ab9 */ /* 0x000fe20000000800 */
[----:B------:R-:W-:Y:S01]  /*8ff0*/  ULDC UR5, c[0x0][0x14] ;  /* 0x0000050000057ab9 */ /* 0x000fe20000000800 */
[----:B------:R-:W-:-:S02]  /*9000*/  UIADD3 UR4, UR4, -0x1, URZ ;  /* 0xffffffff04047890 */ /* 0x000fc4000fffe03f */
[----:B------:R-:W-:Y:S02]  /*9010*/  UIMAD.WIDE.U32 UR22, UR6, UR5, URZ ;  /* 0x00000005061672a5 */ /* 0x000fe4000f8e003f */
[----:B------:R-:W-:Y:S02]  /*9020*/  UIMAD UR13, UR7, UR5, URZ ;  /* 0x00000005070d72a4 */ /* 0x000fe4000f8e023f */
[----:B------:R-:W-:Y:S02]  /*9030*/  ULOP3.LUT UR16, URZ, UR8, URZ, 0x33, !UPT ;  /* 0x000000083f107292 */ /* 0x000fe4000f8e333f */
[----:B------:R-:W-:Y:S01]  /*9040*/  UIADD3 UR13, UR23, UR13, URZ ;  /* 0x0000000d170d7290 */ /* 0x000fe2000fffe03f */
[----:B0-----:R-:W-:Y:S01]  /*9050*/  VIADD R0, R0, 0x7f ;  /* 0x0000007f00007836 */ /* 0x001fe20000000000 */
[----:B------:R-:W-:-:S04]  /*9060*/  ULDC.64 UR24, c[0x0][0x198] ;  /* 0x0000660000187ab9 */ /* 0x000fc80000000a00 */
[----:B------:R-:W-:Y:S01]  /*9070*/  SHF.R.S32.HI R3, RZ, 0x1f, R0 ;  /* 0x0000001fff037819 */ /* 0x000fe20000011400 */
[----:B-1----:R-:W-:-:S03]  /*9080*/  IMAD.U32 R9, RZ, RZ, UR10 ;  /* 0x0000000aff097e24 */ /* 0x002fc6000f8e00ff */
[----:B------:R-:W-:Y:S01]  /*9090*/  LEA.HI R3, R3, R0, RZ, 0x7 ;  /* 0x0000000003037211 */ /* 0x000fe200078f38ff */
[----:B------:R-:W-:-:S03]  /*90a0*/  IMAD.MOV.U32 R0, RZ, RZ, 0x1 ;  /* 0x00000001ff007424 */ /* 0x000fc600078e00ff */
[----:B------:R-:W-:Y:S01]  /*90b0*/  SHF.R.S32.HI R10, RZ, 0x7, R3 ;  /* 0x00000007ff0a7819 */ /* 0x000fe20000011403 */
[----:B------:R-:W-:Y:S01]  /*90c0*/  IMAD.MOV.U32 R3, RZ, RZ, RZ ;  /* 0x000000ffff037224 */ /* 0x000fe200078e00ff */
[----:B------:R-:W-:-:S03]  /*90d0*/  LEA R12, R9, 0x100, 0xd ;  /* 0x00000100090c7811 */ /* 0x000fc600078e68ff */
[----:B------:R-:W-:-:S07]  /*90e0*/  VIADD R13, R10, 0x1 ;  /* 0x000000010a0d7836 */ /* 0x000fce0000000000 */
.L_x_311:
[----:B------:R-:W-:-:S03]  /*90f0*/  UMOV UR5, 0xffffffff ;  /* 0xffffffff00057882 */ /* 0x000fc60000000000 */
[----:B------:R-:W-:Y:S05]  /*9100*/  BRA.DIV UR5, `(.L_x_301) ;  /* 0x0000000e05d07947 */ /* 0x000fea000b800000 */
[----:B------:R-:W-:-:S13]  /*9110*/  ELECT P6, URZ, PT ;  /* 0x00000000003f782f */ /* 0x000fda00038c0000 */
.L_x_323:
[----:B------:R-:W0:Y:S01]  /*9120*/  LDC R4, c[0x0][0x28c] ;  /* 0x0000a300ff047b82 */ /* 0x000e220000000800 */
[----:B------:R-:W-:Y:S01]  /*9130*/  BSSY B1, `(.L_x_302) ;  /* 0x000003a000017945 */ /* 0x000fe20003800000 */
[----:B0-----:R-:W-:-:S13]  /*9140*/  ISETP.LT.OR P6, PT, R4, 0x1, !P6 ;  /* 0x000000010400780c */ /* 0x001fda00077c1670 */
[----:B------:R-:W-:Y:S05]  /*9150*/  @P6 BRA `(.L_x_303) ;  /* 0x0000000000dc6947 */ /* 0x000fea0003800000 */
[----:B------:R-:W-:Y:S02]  /*9160*/  IMAD R20, R20, 0x2, R9 ;  /* 0x0000000214147824 */ /* 0x000fe400078e0209 */
[----:B------:R-:W-:Y:S02]  /*9170*/  IMAD.SHL.U32 R21, R7, 0x100, RZ ;  /* 0x0000010007157824 */ /* 0x000fe400078e00ff */
[----:B------:R-:W-:Y:S02]  /*9180*/  IMAD.MOV.U32 R24, RZ, RZ, RZ ;  /* 0x000000ffff187224 */ /* 0x000fe400078e00ff */
[----:B------:R-:W-:Y:S02]  /*9190*/  IMAD.MOV.U32 R4, RZ, RZ, R13 ;  /* 0x000000ffff047224 */ /* 0x000fe400078e000d */
[----:B------:R-:W-:Y:S02]  /*91a0*/  IMAD.MOV.U32 R5, RZ, RZ, R0 ;  /* 0x000000ffff057224 */ /* 0x000fe400078e0000 */
[----:B------:R-:W-:-:S02]  /*91b0*/  IMAD.MOV.U32 R7, RZ, RZ, R3 ;  /* 0x000000ffff077224 */ /* 0x000fc400078e0003 */
[----:B------:R-:W-:-:S07]  /*91c0*/  IMAD.SHL.U32 R20, R20, 0x40, RZ ;  /* 0x0000004014147824 */ /* 0x000fce00078e00ff */
.L_x_306:
[----:B------:R-:W0:Y:S01]  /*91d0*/  S2UR UR5, SR_CgaCtaId ;  /* 0x00000000000579c3 */ /* 0x000e220000008800 */
[----:B------:R-:W-:Y:S02]  /*91e0*/  MOV R14, 0x400 ;  /* 0x00000400000e7802 */ /* 0x000fe40000000f00 */
[----:B------:R-:W-:-:S13]  /*91f0*/  LOP3.LUT P1, RZ, R18, 0x7f, RZ, 0xc0, !PT ;  /* 0x0000007f12ff7812 */ /* 0x000fda000782c0ff */
[----:B------:R-:W1:Y:S01]  /*9200*/  @!P1 LDC R15, c[0x0][0x500] ;  /* 0x00014000ff0f9b82 */ /* 0x000e620000000800 */
[----:B0-----:R-:W-:-:S05]  /*9210*/  IMAD.U32 R9, RZ, RZ, UR5 ;  /* 0x00000005ff097e24 */ /* 0x001fca000f8e00ff */
[----:B------:R-:W-:Y:S02]  /*9220*/  LEA R22, R9, R14, 0x18 ;  /* 0x0000000e09167211 */ /* 0x000fe400078ec0ff */
[----:B------:R-:W-:-:S03]  /*9230*/  SHF.L.U32 R14, R5, 0x1f, RZ ;  /* 0x0000001f050e7819 */ /* 0x000fc600000006ff */
[----:B------:R-:W-:-:S04]  /*9240*/  IMAD R23, R7, 0x8, R22 ;  /* 0x0000000807177824 */ /* 0x000fc800078e0216 */
[----:B------:R-:W0:Y:S02]  /*9250*/  SYNCS.PHASECHK.TRANS64.TRYWAIT P0, [R23+URZ+0x28], R14 ;  /* 0x0000280e170075a7 */ /* 0x000e24000800017f */
[----:B01----:R-:W-:Y:S05]  /*9260*/  @!P0 BRA `(.L_x_304) ;  /* 0x0000000c00988947 */ /* 0x003fea0003800000 */
.L_x_324:
[----:B0-----:R-:W-:Y:S01]  /*9270*/  PRMT R14, R8, 0x9910, RZ ;  /* 0x00009910080e7816 */ /* 0x001fe200000000ff */
[----:B------:R0:W-:Y:S03]  /*9280*/  @!P1 SYNCS.ARRIVE.TRANS64 RZ, [R23+URZ], R15 ;  /* 0x0000000f17ff99a7 */ /* 0x0001e6000800003f */
[----:B------:R-:W-:-:S13]  /*9290*/  ISETP.NE.AND P0, PT, R14, 0x2, PT ;  /* 0x000000020e00780c */ /* 0x000fda0003f05270 */
[----:B0-----:R-:W-:Y:S05]  /*92a0*/  @P0 BRA `(.L_x_305) ;  /* 0x0000000000040947 */ /* 0x001fea0003800000 */
[----:B------:R-:W-:Y:S01]  /*92b0*/  BPT.TRAP 0x1 ;  /* 0x000000040000795c */ /* 0x000fe20000300000 */
.L_x_305:
[C---:B------:R-:W-:Y:S01]  /*92c0*/  IMAD R14, R7.reuse, 0x4000, R12 ;  /* 0x00004000070e7824 */ /* 0x040fe200078e020c */
[----:B------:R-:W-:Y:S01]  /*92d0*/  R2UR UR8, R22 ;  /* 0x00000000160872ca */ /* 0x000fe200000e0000 */
[----:B------:R-:W-:Y:S01]  /*92e0*/  IMAD R22, R7, 0x8000, R22 ;  /* 0x0000800007167824 */ /* 0x000fe200078e0216 */
[----:B------:R-:W-:Y:S01]  /*92f0*/  R2UR UR18, R20 ;  /* 0x00000000141272ca */ /* 0x000fe200000e0000 */
[----:B------:R-:W-:Y:S01]  /*9300*/  VIADD R4, R4, 0xffffffff ;  /* 0xffffffff04047836 */ /* 0x000fe20000000000 */
[----:B------:R-:W-:Y:S01]  /*9310*/  R2UR UR5, R14 ;  /* 0x000000000e0572ca */ /* 0x000fe200000e0000 */
[----:B------:R-:W-:Y:S01]  /*9320*/  UIADD3 UR6, UP0, UR24, 0xf0, URZ ;  /* 0x000000f018067890 */ /* 0x000fe2000ff1e03f */
[----:B------:R-:W-:Y:S01]  /*9330*/  R2UR UR11, R22 ;  /* 0x00000000160b72ca */ /* 0x000fe200000e0000 */
[----:B------:R-:W-:Y:S01]  /*9340*/  UIADD3 UR26, UP1, UR24, 0x1f0, URZ ;  /* 0x000001f0181a7890 */ /* 0x000fe2000ff3e03f */
[----:B------:R-:W-:Y:S01]  /*9350*/  R2UR UR9, R23 ;  /* 0x00000000170972ca */ /* 0x000fe200000e0000 */
[----:B------:R-:W-:Y:S01]  /*9360*/  UIADD3.X UR7, URZ, UR25, URZ, UP0, !UPT ;  /* 0x000000193f077290 */ /* 0x000fe200087fe43f */
[----:B------:R-:W-:Y:S01]  /*9370*/  R2UR UR10, R24 ;  /* 0x00000000180a72ca */ /* 0x000fe200000e0000 */
[----:B------:R-:W-:Y:S01]  /*9380*/  VIADD R7, R7, 0x1 ;  /* 0x0000000107077836 */ /* 0x000fe20000000000 */
[----:B------:R-:W-:Y:S01]  /*9390*/  R2UR UR12, R6 ;  /* 0x00000000060c72ca */ /* 0x000fe200000e0000 */
[----:B------:R-:W-:Y:S01]  /*93a0*/  UIADD3.X UR27, URZ, UR25, URZ, UP1, !UPT ;  /* 0x000000193f1b7290 */ /* 0x000fe20008ffe43f */
[----:B------:R-:W-:Y:S01]  /*93b0*/  R2UR UR19, R21 ;  /* 0x00000000151372ca */ /* 0x000fe200000e0000 */
[----:B------:R-:W-:Y:S01]  /*93c0*/  UMOV UR20, 0x30000 ;  /* 0x0003000000147882 */ /* 0x000fe20000000000 */
[----:B------:R-:W-:Y:S01]  /*93d0*/  ISETP.GT.AND P1, PT, R4, 0x1, PT ;  /* 0x000000010400780c */ /* 0x000fe20003f24270 */
[----:B------:R-:W-:Y:S01]  /*93e0*/  UIADD3 UR8, UR8, UR5, URZ ;  /* 0x0000000508087290 */ /* 0x000fe2000fffe03f */
[----:B------:R-:W-:Y:S01]  /*93f0*/  ISETP.NE.AND P0, PT, R7, 0x5, PT ;  /* 0x000000050700780c */ /* 0x000fe20003f05270 */
[----:B------:R-:W-:Y:S01]  /*9400*/  UIADD3 UR5, UR11, 0x14100, URZ ;  /* 0x000141000b057890 */ /* 0x000fe2000fffe03f */
[----:B------:R-:W-:Y:S01]  /*9410*/  VIADD R24, R24, 0x80 ;  /* 0x0000008018187836 */ /* 0x000fe20000000000 */
[----:B------:R-:W-:Y:S01]  /*9420*/  UMOV UR14, 0x0 ;  /* 0x00000000000e7882 */ /* 0x000fe20000000000 */
[----:B------:R-:W-:Y:S01]  /*9430*/  UMOV UR15, 0x10000000 ;  /* 0x10000000000f7882 */ /* 0x000fe20000000000 */
[----:B------:R-:W-:Y:S01]  /*9440*/  UMOV UR11, UR18 ;  /* 0x00000012000b7c82 */ /* 0x000fe20008000000 */
[----:B------:R-:W-:-:S02]  /*9450*/  SEL R14, RZ, 0x1, P0 ;  /* 0x00000001ff0e7807 */ /* 0x000fc40000000000 */
[----:B------:R0:W-:Y:S01]  /*9460*/  UTMALDG.3D.MULTICAST [UR8], [UR6], UR20, desc[UR14] ;  /* 0x00000e08060073b4 */ /* 0x0001e20008011814 */
[----:B------:R-:W-:Y:S02]  /*9470*/  SEL R7, R7, RZ, P0 ;  /* 0x000000ff07077207 */ /* 0x000fe40000000000 */
[----:B------:R-:W-:Y:S01]  /*9480*/  LOP3.LUT R5, R5, R14, RZ, 0x3c, !PT ;  /* 0x0000000e05057212 */ /* 0x000fe200078e3cff */
[----:B0-----:R-:W-:Y:S01]  /*9490*/  UMOV UR8, UR5 ;  /* 0x0000000500087c82 */ /* 0x001fe20008000000 */
[----:B------:R-:W-:Y:S02]  /*94a0*/  UMOV UR11, UR19 ;  /* 0x00000013000b7c82 */ /* 0x000fe40008000000 */
[----:B------:R0:W-:Y:S02]  /*94b0*/  UTMALDG.3D [UR8], [UR26], desc[UR14] ;  /* 0x00000e081a0075b4 */ /* 0x0001e40008011000 */
[----:B0-----:R-:W-:Y:S05]  /*94c0*/  @P1 BRA `(.L_x_306) ;  /* 0xfffffffc00401947 */ /* 0x001fea000383ffff */
.L_x_303:
[----:B------:R-:W-:Y:S05]  /*94d0*/  BSYNC B1 ;  /* 0x0000000000017941 */ /* 0x000fea0003800000 */
.L_x_302:
[----:B------:R-:W-:Y:S01]  /*94e0*/  LOP3.LUT P1, RZ, R11, 0xff, RZ, 0xc0, !PT ;  /* 0x000000ff0bff7812 */ /* 0x000fe2000782c0ff */
[C---:B------:R-:W-:Y:S01]  /*94f0*/  IMAD.IADD R6, R10.reuse, 0x1, R3 ;  /* 0x000000010a067824 */ /* 0x040fe200078e0203 */
[----:B------:R-:W-:Y:S01]  /*9500*/  ULDC.64 UR6, c[0x0][0x650] ;  /* 0x0001940000067ab9 */ /* 0x000fe20000000a00 */
[----:B------:R-:W-:Y:S01]  /*9510*/  ISETP.GE.U32.AND P2, PT, R10, 0x5, PT ;  /* 0x000000050a00780c */ /* 0x000fe20003f46070 */
[----:B------:R-:W-:Y:S01]  /*9520*/  BSSY B1, `(.L_x_307) ;  /* 0x000006c000017945 */ /* 0x000fe20003800000 */
[----:B------:R-:W-:Y:S01]  /*9530*/  IMAD.MOV.U32 R20, RZ, RZ, -0x1 ;  /* 0xffffffffff147424 */ /* 0x000fe200078e00ff */
[----:B------:R-:W-:Y:S01]  /*9540*/  ISETP.GT.U32.AND P0, PT, R6, 0x4, PT ;  /* 0x000000040600780c */ /* 0x000fe20003f04070 */
[----:B------:R-:W-:Y:S01]  /*9550*/  IMAD.MOV.U32 R7, RZ, RZ, -0x1 ;  /* 0xffffffffff077424 */ /* 0x000fe200078e00ff */
[----:B------:R-:W-:Y:S02]  /*9560*/  PRMT R11, RZ, 0x7610, R11 ;  /* 0x00007610ff0b7816 */ /* 0x000fe4000000000b */
[----:B------:R-:W-:-:S03]  /*9570*/  ISETP.LT.U32.AND P0, PT, R10, 0x5, P0 ;  /* 0x000000050a00780c */ /* 0x000fc60000701070 */
[----:B------:R-:W0:Y:S01]  /*9580*/  @P1 S2R R9, SR_CgaCtaId ;  /* 0x0000000000091919 */ /* 0x000e220000008800 */
[----:B------:R-:W-:-:S04]  /*9590*/  @P1 MOV R4, 0x400 ;  /* 0x0000040000041802 */ /* 0x000fc80000000f00 */
[----:B0-----:R-:W-:Y:S01]  /*95a0*/  @P1 LEA R3, R9, R4, 0x18 ;  /* 0x0000000409031211 */ /* 0x001fe200078ec0ff */
[----:B------:R-:W-:-:S03]  /*95b0*/  IMAD.WIDE.U32 R4, R6, -0x33333333, RZ ;  /* 0xcccccccd06047825 */ /* 0x000fc600078e00ff */
[----:B------:R0:W-:Y:S01]  /*95c0*/  @P1 SYNCS.ARRIVE.TRANS64.A1T0 RZ, [R3+URZ+0x68], RZ ;  /* 0x000068ff03ff19a7 */ /* 0x0001e2000810003f */
[----:B------:R-:W-:Y:S02]  /*95d0*/  IADD3 R16, P1, R16, UR22, RZ ;  /* 0x0000001610107c10 */ /* 0x000fe4000ff3e0ff */
[----:B------:R-:W-:Y:S02]  /*95e0*/  SHF.R.U32.HI R5, RZ, 0x2, R5 ;  /* 0x00000002ff057819 */ /* 0x000fe40000011605 */
[----:B------:R-:W-:Y:S02]  /*95f0*/  IADD3.X R17, R17, UR13, RZ, P1, !PT ;  /* 0x0000000d11117c10 */ /* 0x000fe40008ffe4ff */
[----:B------:R-:W-:Y:S02]  /*9600*/  PRMT R4, RZ, 0x7610, R4 ;  /* 0x00007610ff047816 */ /* 0x000fe40000000004 */
[----:B0-----:R-:W-:Y:S02]  /*9610*/  SEL R3, RZ, 0x1, !P0 ;  /* 0x00000001ff037807 */ /* 0x001fe40004000000 */
[----:B------:R-:W-:-:S02]  /*9620*/  ISETP.GE.U32.AND P0, PT, R16, UR6, PT ;  /* 0x0000000610007c0c */ /* 0x000fc4000bf06070 */
[----:B------:R-:W-:Y:S01]  /*9630*/  LOP3.LUT R0, R0, R3, RZ, 0x3c, !PT ;  /* 0x0000000300007212 */ /* 0x000fe200078e3cff */
[----:B------:R-:W-:Y:S01]  /*9640*/  IMAD R3, R5, -0x5, R6 ;  /* 0xfffffffb05037824 */ /* 0x000fe200078e0206 */
[----:B------:R-:W-:Y:S01]  /*9650*/  ISETP.GE.U32.AND.EX P0, PT, R17, UR7, PT, P0 ;  /* 0x0000000711007c0c */ /* 0x000fe2000bf06100 */
[----:B------:R-:W-:Y:S01]  /*9660*/  IMAD.MOV.U32 R6, RZ, RZ, -0x1 ;  /* 0xffffffffff067424 */ /* 0x000fe200078e00ff */
[----:B------:R-:W-:-:S11]  /*9670*/  @P2 LOP3.LUT R0, R0, 0x1, R5, 0x78, !PT ;  /* 0x0000000100002812 */ /* 0x000fd600078e7805 */
[----:B------:R-:W-:Y:S05]  /*9680*/  @P0 BRA `(.L_x_308) ;  /* 0x0000000400540947 */ /* 0x000fea0003800000 */
[----:B------:R-:W0:Y:S01]  /*9690*/  S2R R15, SR_CTAID.X ;  /* 0x00000000000f7919 */ /* 0x000e220000002500 */
[----:B------:R-:W-:Y:S01]  /*96a0*/  ULDC.64 UR6, c[0x0][0x628] ;  /* 0x00018a0000067ab9 */ /* 0x000fe20000000a00 */
[----:B------:R-:W-:Y:S01]  /*96b0*/  ULDC UR8, c[0x0][0x630] ;  /* 0x00018c0000087ab9 */ /* 0x000fe20000000800 */
[----:B------:R-:W-:Y:S01]  /*96c0*/  ISETP.NE.U32.AND P0, PT, RZ, UR6, PT ;  /* 0x00000006ff007c0c */ /* 0x000fe2000bf05070 */
[----:B------:R-:W1:Y:S01]  /*96d0*/  S2R R20, SR_CTAID.Y ;  /* 0x0000000000147919 */ /* 0x000e620000002600 */
[----:B------:R-:W-:Y:S01]  /*96e0*/  ULDC UR9, c[0x0][0x150] ;  /* 0x0000540000097ab9 */ /* 0x000fe20000000800 */
[----:B------:R-:W-:Y:S01]  /*96f0*/  IMAD.MOV.U32 R4, RZ, RZ, R16 ;  /* 0x000000ffff047224 */ /* 0x000fe200078e0010 */
[----:B------:R-:W-:Y:S01]  /*9700*/  ISETP.NE.AND.EX P0, PT, RZ, UR7, PT, P0 ;  /* 0x00000007ff007c0c */ /* 0x000fe2000bf05300 */
[----:B------:R-:W-:Y:S01]  /*9710*/  IMAD.MOV.U32 R5, RZ, RZ, R17 ;  /* 0x000000ffff057224 */ /* 0x000fe200078e0011 */
[----:B0-----:R-:W-:-:S11]  /*9720*/  I2FP.F32.U32 R22, R15 ;  /* 0x0000000f00167245 */ /* 0x001fd60000201000 */
[----:B------:R-:W-:Y:S05]  /*9730*/  @!P0 BRA `(.L_x_309) ;  /* 0x0000000000288947 */ /* 0x000fea0003800000 */
[----:B------:R-:W-:Y:S02]  /*9740*/  ULDC UR5, c[0x0][0x634] ;  /* 0x00018d0000057ab9 */ /* 0x000fe40000000800 */
[----:B------:R-:W-:-:S05]  /*9750*/  IADD3 R5, P0, R16, UR5, RZ ;  /* 0x0000000510057c10 */ /* 0x000fca000ff1e0ff */
[----:B------:R-:W-:-:S04]  /*9760*/  IMAD.X R21, RZ, RZ, R17, P0 ;  /* 0x000000ffff157224 */ /* 0x000fc800000e0611 */
[----:B------:R-:W-:-:S04]  /*9770*/  IMAD.WIDE.U32 R6, R21, UR6, RZ ;  /* 0x0000000615067c25 */ /* 0x000fc8000f8e00ff */
[----:B------:R-:W-:-:S04]  /*9780*/  IMAD.WIDE.U32 R6, P0, R5, UR7, R6 ;  /* 0x0000000705067c25 */ /* 0x000fc8000f800006 */
[----:B------:R-:W-:-:S04]  /*9790*/  IMAD.WIDE.U32 R4, R5, UR6, RZ ;  /* 0x0000000605047c25 */ /* 0x000fc8000f8e00ff */
[----:B------:R-:W-:Y:S01]  /*97a0*/  IMAD.MOV.U32 R4, RZ, RZ, R7 ;  /* 0x000000ffff047224 */ /* 0x000fe200078e0007 */
[----:B------:R-:W-:Y:S01]  /*97b0*/  IADD3 RZ, P1, R5, R6, RZ ;  /* 0x0000000605ff7210 */ /* 0x000fe20007f3e0ff */
[----:B------:R-:W-:-:S04]  /*97c0*/  IMAD.X R5, RZ, RZ, RZ, P0 ;  /* 0x000000ffff057224 */ /* 0x000fc800000e06ff */
[----:B------:R-:W-:-:S08]  /*97d0*/  IMAD.WIDE.U32.X R4, R21, UR7, R4, P1 ;  /* 0x0000000715047c25 */ /* 0x000fd000088e0404 */
.L_x_309:
[--C-:B------:R-:W-:Y:S01]  /*97e0*/  SHF.R.U64 R14, R4, UR8, R5.reuse ;  /* 0x00000008040e7c19 */ /* 0x100fe20008001205 */
[----:B------:R-:W-:Y:S01]  /*97f0*/  FMUL R22, R22, UR9 ;  /* 0x0000000916167c20 */ /* 0x000fe20008400000 */
[----:B------:R-:W-:Y:S01]  /*9800*/  SHF.R.U32.HI R4, RZ, UR8, R5 ;  /* 0x00000008ff047c19 */ /* 0x000fe20008011605 */
[----:B------:R-:W0:Y:S01]  /*9810*/  LDC R6, c[0x0][0x144] ;  /* 0x00005100ff067b82 */ /* 0x000e220000000800 */
[----:B------:R-:W-:Y:S01]  /*9820*/  IADD3 R5, P0, RZ, -R14, RZ ;  /* 0x8000000eff057210 */ /* 0x000fe20007f1e0ff */
[----:B------:R-:W-:Y:S01]  /*9830*/  ULDC UR5, c[0x0][0x154] ;  /* 0x0000550000057ab9 */ /* 0x000fe20000000800 */
[----:B-1----:R-:W-:Y:S01]  /*9840*/  I2FP.F32.U32 R7, R20 ;  /* 0x0000001400077245 */ /* 0x002fe20000201000 */
[----:B------:R-:W1:Y:S01]  /*9850*/  F2I.U32.TRUNC.NTZ R22, R22 ;  /* 0x0000001600167305 */ /* 0x000e62000020f000 */
[----:B------:R-:W-:Y:S01]  /*9860*/  ULDC.64 UR6, c[0x0][0x620] ;  /* 0x0001880000067ab9 */ /* 0x000fe20000000a00 */
[----:B------:R-:W-:Y:S01]  /*9870*/  IMAD.X R4, RZ, RZ, ~R4, P0 ;  /* 0x000000ffff047224 */ /* 0x000fe200000e0e04 */
[----:B------:R-:W-:Y:S01]  /*9880*/  ISETP.NE.AND P2, PT, R2, 0x1, PT ;  /* 0x000000010200780c */ /* 0x000fe20003f45270 */
[----:B------:R-:W-:Y:S01]  /*9890*/  FMUL R23, R7, UR5 ;  /* 0x0000000507177c20 */ /* 0x000fe20008400000 */
[----:B------:R-:W2:Y:S01]  /*98a0*/  LDC R25, c[0x0][0x148] ;  /* 0x00005200ff197b82 */ /* 0x000ea20000000800 */
[----:B------:R-:W-:Y:S01]  /*98b0*/  IMAD R4, R4, UR6, RZ ;  /* 0x0000000604047c24 */ /* 0x000fe2000f8e02ff */
[----:B------:R-:W-:-:S03]  /*98c0*/  ULDC UR5, c[0x0][0x618] ;  /* 0x0001860000057ab9 */ /* 0x000fc60000000800 */
[----:B------:R-:W3:Y:S01]  /*98d0*/  F2I.U32.TRUNC.NTZ R23, R23 ;  /* 0x0000001700177305 */ /* 0x000ee2000020f000 */
[C---:B------:R-:W-:Y:S02]  /*98e0*/  IMAD R7, R5.reuse, UR7, R4 ;  /* 0x0000000705077c24 */ /* 0x040fe4000f8e0204 */
[----:B------:R-:W-:Y:S01]  /*98f0*/  IMAD.WIDE.U32 R4, R5, UR6, R16 ;  /* 0x0000000605047c25 */ /* 0x000fe2000f8e0010 */
[----:B------:R-:W-:Y:S02]  /*9900*/  ULDC.64 UR6, c[0x0][0x640] ;  /* 0x0001900000067ab9 */ /* 0x000fe40000000a00 */
[----:B------:R-:W-:Y:S01]  /*9910*/  ISETP.NE.U32.AND P0, PT, RZ, UR6, PT ;  /* 0x00000006ff007c0c */ /* 0x000fe2000bf05070 */
[----:B------:R-:W-:Y:S02]  /*9920*/  IMAD.IADD R5, R5, 0x1, R7 ;  /* 0x0000000105057824 */ /* 0x000fe400078e0207 */
[----:B-1----:R-:W-:Y:S01]  /*9930*/  IMAD.MOV R22, RZ, RZ, -R22 ;  /* 0x000000ffff167224 */ /* 0x002fe200078e0a16 */
[----:B------:R-:W-:-:S02]  /*9940*/  ISETP.NE.AND.EX P0, PT, RZ, UR7, PT, P0 ;  /* 0x00000007ff007c0c */ /* 0x000fc4000bf05300 */
[----:B------:R-:W-:Y:S01]  /*9950*/  SHF.R.U64 R21, R4, UR5, R5 ;  /* 0x0000000504157c19 */ /* 0x000fe20008001205 */
[----:B0-----:R-:W-:Y:S01]  /*9960*/  IMAD R15, R6, R22, R15 ;  /* 0x00000016060f7224 */ /* 0x001fe200078e020f */
[----:B------:R-:W-:Y:S01]  /*9970*/  SHF.R.U32.HI R4, RZ, UR5, R5 ;  /* 0x00000005ff047c19 */ /* 0x000fe20008011605 */
[----:B------:R-:W-:Y:S01]  /*9980*/  ULDC UR5, c[0x0][0x608] ;  /* 0x0001820000057ab9 */ /* 0x000fe20000000800 */
[----:B---3--:R-:W-:Y:S02]  /*9990*/  IMAD.MOV R6, RZ, RZ, -R23 ;  /* 0x000000ffff067224 */ /* 0x008fe400078e0a17 */
[--C-:B------:R-:W-:Y:S02]  /*99a0*/  SHF.R.U64 R22, R21, UR5, R4.reuse ;  /* 0x0000000515167c19 */ /* 0x100fe40008001204 */
[----:B------:R-:W-:Y:S01]  /*99b0*/  SHF.R.U32.HI R5, RZ, UR5, R4 ;  /* 0x00000005ff057c19 */ /* 0x000fe20008011604 */
[----:B------:R-:W-:Y:S01]  /*99c0*/  ULDC UR5, c[0x0][0x658] ;  /* 0x0001960000057ab9 */ /* 0x000fe20000000800 */
[----:B--2---:R-:W-:-:S02]  /*99d0*/  @P2 IMAD R15, R25, R6, R20 ;  /* 0x00000006190f2224 */ /* 0x004fc400078e0214 */
[--C-:B------:R-:W-:Y:S02]  /*99e0*/  SHF.R.U64 R20, R22, UR5, R5.reuse ;  /* 0x0000000516147c19 */ /* 0x100fe40008001205 */
[----:B------:R-:W-:-:S03]  /*99f0*/  SHF.R.U32.HI R23, RZ, UR5, R5 ;  /* 0x00000005ff177c19 */ /* 0x000fc60008011605 */
[----:B------:R-:W-:Y:S02]  /*9a00*/  IMAD.MOV.U32 R6, RZ, RZ, R20 ;  /* 0x000000ffff067224 */ /* 0x000fe400078e0014 */
[----:B------:R-:W-:Y:S01]  /*9a10*/  IMAD.MOV.U32 R5, RZ, RZ, R23 ;  /* 0x000000ffff057224 */ /* 0x000fe200078e0017 */
[----:B------:R-:W-:Y:S06]  /*9a20*/  @!P0 BRA `(.L_x_310) ;  /* 0x00000000002c8947 */ /* 0x000fec0003800000 */
        /* <DEDUP_REMOVED lines=9> */
[----:B------:R-:W-:-:S04]  /*9ac0*/  IMAD.WIDE.U32.X R4, R23, UR7, R4, P1 ;  /* 0x0000000717047c25 */ /* 0x000fc800088e0404 */
[----:B------:R-:W-:-:S07]  /*9ad0*/  IMAD.MOV.U32 R6, RZ, RZ, R4 ;  /* 0x000000ffff067224 */ /* 0x000fce00078e0004 */
.L_x_310:
[----:B------:R-:W-:Y:S01]  /*9ae0*/  ULDC UR5, c[0x0][0x648] ;  /* 0x0001920000057ab9 */ /* 0x000fe20000000800 */
[----:B------:R-:W-:Y:S01]  /*9af0*/  LOP3.LUT R4, R22, UR16, RZ, 0xc0, !PT ;  /* 0x0000001016047c12 */ /* 0x000fe2000f8ec0ff */
[----:B------:R-:W-:Y:S01]  /*9b00*/  ULDC UR6, c[0x0][0x610] ;  /* 0x0001840000067ab9 */ /* 0x000fe20000000800 */
[----:B------:R-:W-:Y:S01]  /*9b10*/  SHF.R.U64 R5, R6, UR5, R5 ;  /* 0x0000000506057c19 */ /* 0x000fe20008001205 */
[----:B------:R-:W-:Y:S01]  /*9b20*/  ULDC UR5, c[0x0][0x638] ;  /* 0x00018e0000057ab9 */ /* 0x000fe20000000800 */
[----:B------:R-:W-:Y:S01]  /*9b30*/  LOP3.LUT R21, R21, UR4, RZ, 0xc0, !PT ;  /* 0x0000000415157c12 */ /* 0x000fe2000f8ec0ff */
[----:B------:R-:W-:Y:S02]  /*9b40*/  IMAD.MOV.U32 R6, RZ, RZ, R14 ;  /* 0x000000ffff067224 */ /* 0x000fe400078e000e */
[----:B------:R-:W-:Y:S02]  /*9b50*/  IMAD.MOV R7, RZ, RZ, -R5 ;  /* 0x000000ffff077224 */ /* 0x000fe400078e0a05 */
[----:B------:R-:W-:-:S02]  /*9b60*/  IMAD R4, R5, UR17, R4 ;  /* 0x0000001105047c24 */ /* 0x000fc4000f8e0204 */
[----:B------:R-:W-:Y:S01]  /*9b70*/  IMAD R20, R7, UR5, R20 ;  /* 0x0000000507147c24 */ /* 0x000fe2000f8e0214 */
[----:B------:R-:W-:Y:S01]  /*9b80*/  ULDC UR5, c[0x0][0x600] ;  /* 0x0001800000057ab9 */ /* 0x000fe20000000800 */
[----:B------:R-:W-:Y:S02]  /*9b90*/  IMAD R15, R4, UR6, R15 ;  /* 0x00000006040f7c24 */ /* 0x000fe4000f8e020f */
[----:B------:R-:W-:Y:S02]  /*9ba0*/  IMAD R20, R20, UR5, R21 ;  /* 0x0000000514147c24 */ /* 0x000fe4000f8e0215 */
[----:B------:R-:W-:-:S03]  /*9bb0*/  IMAD.MOV.U32 R4, RZ, RZ, 0x1 ;  /* 0x00000001ff047424 */ /* 0x000fc600078e00ff */
[----:B------:R-:W-:Y:S02]  /*9bc0*/  SEL R7, R20, R15, !P2 ;  /* 0x0000000f14077207 */ /* 0x000fe40005000000 */
[----:B------:R-:W-:-:S07]  /*9bd0*/  SEL R20, R15, R20, !P2 ;  /* 0x000000140f147207 */ /* 0x000fce0005000000 */
.L_x_308:
[----:B------:R-:W-:Y:S05]  /*9be0*/  BSYNC B1 ;  /* 0x0000000000017941 */ /* 0x000fea0003800000 */
.L_x_307:
[----:B------:R-:W-:-:S13]  /*9bf0*/  LOP3.LUT P0, RZ, R4, 0xff, RZ, 0xc0, !PT ;  /* 0x000000ff04ff7812 */ /* 0x000fda000780c0ff */
[----:B------:R-:W-:Y:S05]  /*9c00*/  @P0 BRA `(.L_x_311) ;  /* 0xfffffff400380947 */ /* 0x000fea000383ffff */
[----:B------:R-:W-:Y:S05]  /*9c10*/  BSYNC B0 ;  /* 0x0000000000007941 */ /* 0x000fea0003800000 */
.L_x_300:
[----:B------:R-:W-:-:S03]  /*9c20*/  UMOV UR5, 0xffffffff ;  /* 0xffffffff00057882 */ /* 0x000fc60000000000 */
[----:B------:R-:W-:Y:S05]  /*9c30*/  BRA.DIV UR5, `(.L_x_312) ;  /* 0x0000000605387947 */ /* 0x000fea000b800000 */
[----:B------:R-:W-:-:S13]  /*9c40*/  ELECT P6, URZ, PT ;  /* 0x00000000003f782f */ /* 0x000fda00038c0000 */
.L_x_327:
[----:B------:R-:W-:Y:S04]  /*9c50*/  BSSY B0, `(.L_x_313) ;  /* 0x0000034000007945 */ /* 0x000fe80003800000 */
[----:B------:R-:W-:Y:S05]  /*9c60*/  @!P6 BRA `(.L_x_314) ;  /* 0x0000000000c8e947 */ /* 0x000fea0003800000 */
[----:B------:R-:W-:-:S04]  /*9c70*/  LOP3.LUT R19, R19, 0x2, RZ, 0xfc, !PT ;  /* 0x0000000213137812 */ /* 0x000fc800078efcff */
[----:B------:R-:W-:-:S13]  /*9c80*/  ISETP.NE.AND P0, PT, R19, 0x3, PT ;  /* 0x000000031300780c */ /* 0x000fda0003f05270 */
[----:B------:R-:W-:Y:S05]  /*9c90*/  @!P0 BRA `(.L_x_315) ;  /* 0x0000000000048947 */ /* 0x000fea0003800000 */
[----:B------:R-:W-:Y:S01]  /*9ca0*/  BPT.TRAP 0x1 ;  /* 0x000000040000795c */ /* 0x000fe20000300000 */
.L_x_315:
[----:B------:R-:W0:Y:S01]  /*9cb0*/  S2R R5, SR_CgaCtaId ;  /* 0x0000000000057919 */ /* 0x000e220000008800 */
[----:B------:R-:W-:Y:S02]  /*9cc0*/  MOV R2, 0x400 ;  /* 0x0000040000027802 */ /* 0x000fe40000000f00 */
[----:B------:R-:W-:Y:S02]  /*9cd0*/  SHF.L.U32 R4, R0, 0x1f, RZ ;  /* 0x0000001f00047819 */ /* 0x000fe400000006ff */
[----:B0-----:R-:W-:-:S05]  /*9ce0*/  LEA R2, R5, R2, 0x18 ;  /* 0x0000000205027211 */ /* 0x001fca00078ec0ff */
[----:B------:R-:W-:-:S04]  /*9cf0*/  VIADD R2, R2, 0x28 ;  /* 0x0000002802027836 */ /* 0x000fc80000000000 */
[C---:B------:R-:W-:Y:S02]  /*9d00*/  IMAD R7, R3.reuse, 0x8, R2 ;  /* 0x0000000803077824 */ /* 0x040fe400078e0202 */
[----:B------:R-:W-:Y:S02]  /*9d10*/  VIADD R3, R3, 0x1 ;  /* 0x0000000103037836 */ /* 0x000fe40000000000 */
[----:B------:R-:W0:Y:S03]  /*9d20*/  SYNCS.PHASECHK.TRANS64.TRYWAIT P0, [R7+URZ], R4 ;  /* 0x00000004070075a7 */ /* 0x000e26000800017f */
[----:B------:R-:W-:-:S04]  /*9d30*/  ISETP.NE.AND P1, PT, R3, 0x5, PT ;  /* 0x000000050300780c */ /* 0x000fc80003f25270 */
[----:B------:R-:W-:Y:S02]  /*9d40*/  SEL R5, RZ, 0x1, P1 ;  /* 0x00000001ff057807 */ /* 0x000fe40000800000 */
[----:B------:R-:W-:Y:S02]  /*9d50*/  SEL R3, R3, RZ, P1 ;  /* 0x000000ff03037207 */ /* 0x000fe40000800000 */
[----:B------:R-:W-:-:S03]  /*9d60*/  LOP3.LUT R6, R0, R5, RZ, 0x3c, !PT ;  /* 0x0000000500067212 */ /* 0x000fc600078e3cff */
[----:B------:R-:W-:Y:S01]  /*9d70*/  IMAD R8, R3, 0x8, R2 ;  /* 0x0000000803087824 */ /* 0x000fe200078e0202 */
[----:B------:R-:W-:Y:S01]  /*9d80*/  SHF.L.U32 R5, R6, 0x1f, RZ ;  /* 0x0000001f06057819 */ /* 0x000fe200000006ff */
[----:B0-----:R-:W-:Y:S06]  /*9d90*/  @!P0 BRA `(.L_x_316) ;  /* 0x0000000400008947 */ /* 0x001fec0003800000 */
.L_x_328:
[----:B------:R-:W1:Y:S01]  /*9da0*/  SYNCS.PHASECHK.TRANS64.TRYWAIT P0, [R8+URZ], R5 ;  /* 0x00000005080075a7 */ /* 0x000e62000800017f */
[----:B------:R-:W-:-:S05]  /*9db0*/  VIADD R0, R3, 0x1 ;  /* 0x0000000103007836 */ /* 0x000fca0000000000 */
[----:B------:R-:W-:-:S04]  /*9dc0*/  ISETP.NE.AND P1, PT, R0, 0x5, PT ;  /* 0x000000050000780c */ /* 0x000fc80003f25270 */
[----:B------:R-:W-:Y:S02]  /*9dd0*/  SEL R3, RZ, 0x1, P1 ;  /* 0x00000001ff037807 */ /* 0x000fe40000800000 */
[----:B0-----:R-:W-:Y:S02]  /*9de0*/  SEL R7, R0, RZ, P1 ;  /* 0x000000ff00077207 */ /* 0x001fe40000800000 */
[----:B------:R-:W-:-:S03]  /*9df0*/  LOP3.LUT R6, R6, R3, RZ, 0x3c, !PT ;  /* 0x0000000306067212 */ /* 0x000fc600078e3cff */
[----:B------:R-:W-:Y:S01]  /*9e00*/  IMAD R9, R7, 0x8, R2 ;  /* 0x0000000807097824 */ /* 0x000fe200078e0202 */
[----:B------:R-:W-:Y:S01]  /*9e10*/  SHF.L.U32 R4, R6, 0x1f, RZ ;  /* 0x0000001f06047819 */ /* 0x000fe200000006ff */
[----:B-1----:R-:W-:Y:S06]  /*9e20*/  @!P0 BRA `(.L_x_317) ;  /* 0x0000000000f08947 */ /* 0x002fec0003800000 */
.L_x_329:
[----:B------:R-:W1:Y:S01]  /*9e30*/  SYNCS.PHASECHK.TRANS64.TRYWAIT P0, [R9+URZ], R4 ;  /* 0x00000004090075a7 */ /* 0x000e62000800017f */
[----:B------:R-:W-:-:S05]  /*9e40*/  VIADD R0, R7, 0x1 ;  /* 0x0000000107007836 */ /* 0x000fca0000000000 */
[----:B------:R-:W-:-:S04]  /*9e50*/  ISETP.NE.AND P1, PT, R0, 0x5, PT ;  /* 0x000000050000780c */ /* 0x000fc80003f25270 */
[----:B------:R-:W-:Y:S02]  /*9e60*/  SEL R3, RZ, 0x1, P1 ;  /* 0x00000001ff037807 */ /* 0x000fe40000800000 */
[----:B------:R-:W-:Y:S02]  /*9e70*/  SEL R7, R0, RZ, P1 ;  /* 0x000000ff00077207 */ /* 0x000fe40000800000 */
[----:B------:R-:W-:-:S03]  /*9e80*/  LOP3.LUT R11, R6, R3, RZ, 0x3c, !PT ;  /* 0x00000003060b7212 */ /* 0x000fc600078e3cff */
[----:B------:R-:W-:Y:S01]  /*9e90*/  IMAD R6, R7, 0x8, R2 ;  /* 0x0000000807067824 */ /* 0x000fe200078e0202 */
[----:B0-----:R-:W-:Y:S01]  /*9ea0*/  SHF.L.U32 R5, R11, 0x1f, RZ ;  /* 0x0000001f0b057819 */ /* 0x001fe200000006ff */
[----:B-1----:R-:W-:Y:S06]  /*9eb0*/  @!P0 BRA `(.L_x_318) ;  /* 0x0000000000e08947 */ /* 0x002fec0003800000 */
.L_x_330:
[----:B------:R-:W1:Y:S01]  /*9ec0*/  SYNCS.PHASECHK.TRANS64.TRYWAIT P0, [R6+URZ], R5 ;  /* 0x00000005060075a7 */ /* 0x000e62000800017f */
[----:B------:R-:W-:-:S05]  /*9ed0*/  VIADD R0, R7, 0x1 ;  /* 0x0000000107007836 */ /* 0x000fca0000000000 */
[----:B------:R-:W-:-:S04]  /*9ee0*/  ISETP.NE.AND P1, PT, R0, 0x5, PT ;  /* 0x000000050000780c */ /* 0x000fc80003f25270 */
[----:B0-----:R-:W-:Y:S02]  /*9ef0*/  SEL R4, RZ, 0x1, P1 ;  /* 0x00000001ff047807 */ /* 0x001fe40000800000 */
[----:B------:R-:W-:Y:S02]  /*9f00*/  SEL R3, R0, RZ, P1 ;  /* 0x000000ff00037207 */ /* 0x000fe40000800000 */
[----:B------:R-:W-:Y:S01]  /*9f10*/  LOP3.LUT R0, R11, R4, RZ, 0x3c, !PT ;  /* 0x000000040b007212 */ /* 0x000fe200078e3cff */
[----:B-1----:R-:W-:Y:S06]  /*9f20*/  @!P0 BRA `(.L_x_319) ;  /* 0x0000000000d88947 */ /* 0x002fec0003800000 */
.L_x_331:
[----:B------:R-:W-:Y:S01]  /*9f30*/  IMAD R3, R3, 0x8, R2 ;  /* 0x0000000803037824 */ /* 0x000fe200078e0202 */
[----:B------:R-:W-:-:S07]  /*9f40*/  SHF.L.U32 R0, R0, 0x1f, RZ ;  /* 0x0000001f00007819 */ /* 0x000fce00000006ff */
.L_x_320:
[----:B-1----:R1:W2:Y:S02]  /*9f50*/  SYNCS.PHASECHK.TRANS64.TRYWAIT P0, [R3+URZ], R0 ;  /* 0x00000000030075a7 */ /* 0x0022a4000800017f */
[----:B--2---:R-:W-:Y:S05]  /*9f60*/  @!P0 NANOSLEEP.SYNCS 0x989680 ;  /* 0x009896800000895d */ /* 0x004fea0003900000 */
[----:B------:R-:W2:Y:S02]  /*9f70*/  @!P0 SYNCS.PHASECHK.TRANS64 P0, [R3+URZ], R0 ;  /* 0x00000000030085a7 */ /* 0x000ea4000800007f */
[----:B--2---:R-:W-:Y:S05]  /*9f80*/  @!P0 BRA `(.L_x_320) ;  /* 0xfffffffc00f08947 */ /* 0x004fea000383ffff */
.L_x_314:
[----:B------:R-:W-:Y:S05]  /*9f90*/  BSYNC B0 ;  /* 0x0000000000007941 */ /* 0x000fea0003800000 */
.L_x_313:
[----:B------:R-:W-:Y:S05]  /*9fa0*/  EXIT ;  /* 0x000000000000794d */ /* 0x000fea0003800000 */
.L_x_21:
[----:B---3--:R3:W4:Y:S02]  /*9fb0*/  SYNCS.PHASECHK.TRANS64.TRYWAIT P1, [R3+URZ], R0 ;  /* 0x00000000030075a7 */ /* 0x008724000802017f */
[----:B----4-:R-:W-:Y:S05]  /*9fc0*/  @!P1 NANOSLEEP.SYNCS 0x989680 ;  /* 0x009896800000995d */ /* 0x010fea0003900000 */
[----:B------:R-:W4:Y:S02]  /*9fd0*/  @!P1 SYNCS.PHASECHK.TRANS64 P1, [R3+URZ], R0 ;  /* 0x00000000030095a7 */ /* 0x000f24000802007f */
[----:B----4-:R-:W-:Y:S05]  /*9fe0*/  @!P1 BRA `(.L_x_21) ;  /* 0xfffffffc00f09947 */ /* 0x010fea000383ffff */
[----:B------:R-:W-:Y:S05]  /*9ff0*/  BRA `(.L_x_20) ;  /* 0xffffff7400347947 */ /* 0x000fea000383ffff */
.L_x_26:
[----:B-1----:R1:W2:Y:S02]  /*a000*/  SYNCS.PHASECHK.TRANS64.TRYWAIT P1, [R5+URZ], R4 ;  /* 0x00000004050075a7 */ /* 0x0022a4000802017f */
[----:B--2---:R-:W-:Y:S05]  /*a010*/  @!P1 NANOSLEEP.SYNCS 0x989680 ;  /* 0x009896800000995d */ /* 0x004fea0003900000 */
[----:B------:R-:W2:Y:S02]  /*a020*/  @!P1 SYNCS.PHASECHK.TRANS64 P1, [R5+URZ], R4 ;  /* 0x00000004050095a7 */ /* 0x000ea4000802007f */
[----:B--2---:R-:W-:Y:S05]  /*a030*/  @!P1 BRA `(.L_x_26) ;  /* 0xfffffffc00f09947 */ /* 0x004fea000383ffff */
[----:B------:R-:W-:Y:S05]  /*a040*/  BRA `(.L_x_25) ;  /* 0xffffff7800247947 */ /* 0x000fea000383ffff */
.L_x_301:
[----:B------:R-:W-:Y:S01]  /*a050*/  BSSY B1, `(.L_x_321) ;  /* 0x0000006000017945 */ /* 0x000fe20003800000 */
[----:B------:R-:W-:-:S07]  /*a060*/  IMAD.MOV.U32 R15, RZ, RZ, -0x1 ;  /* 0xffffffffff0f7424 */ /* 0x000fce00078e00ff */
[----:B------:R-:W-:Y:S05]  /*a070*/  WARPSYNC.COLLECTIVE R15, `(.L_x_322) ;  /* 0x000000000f0c7348 */ /* 0x000fea0003c00000 */
[----:B------:R-:W-:Y:S02]  /*a080*/  ELECT P6, UR62, PT ;  /* 0x00000000003e782f */ /* 0x000fe400038c0000 */
[----:B------:R-:W-:Y:S01]  /*a090*/  MOV R14, UR62 ;  /* 0x0000003e000e7c02 */ /* 0x000fe20008000f00 */
[----:B------:R-:W-:Y:S10]  /*a0a0*/  ENDCOLLECTIVE ;  /* 0x000000000000791b */ /* 0x000ff40003800000 */
.L_x_322:
[----:B------:R-:W-:Y:S05]  /*a0b0*/  BSYNC B1 ;  /* 0x0000000000017941 */ /* 0x000fea0003800000 */
.L_x_321:
[----:B------:R-:W-:Y:S05]  /*a0c0*/  BRA `(.L_x_323) ;  /* 0xfffffff000147947 */ /* 0x000fea000383ffff */
.L_x_304:
[----:B0-----:R0:W1:Y:S02]  /*a0d0*/  SYNCS.PHASECHK.TRANS64.TRYWAIT P0, [R23+URZ+0x28], R14 ;  /* 0x0000280e170075a7 */ /* 0x001064000800017f */
[----:B-1----:R-:W-:Y:S05]  /*a0e0*/  @!P0 NANOSLEEP.SYNCS 0x989680 ;  /* 0x009896800000895d */ /* 0x002fea0003900000 */
[----:B------:R-:W1:Y:S02]  /*a0f0*/  @!P0 SYNCS.PHASECHK.TRANS64 P0, [R23+URZ+0x28], R14 ;  /* 0x0000280e170085a7 */ /* 0x000e64000800007f */
[----:B-1----:R-:W-:Y:S05]  /*a100*/  @!P0 BRA `(.L_x_304) ;  /* 0xfffffffc00f08947 */ /* 0x002fea000383ffff */
[----:B------:R-:W-:Y:S05]  /*a110*/  BRA `(.L_x_324) ;  /* 0xfffffff000547947 */ /* 0x000fea000383ffff */
.L_x_312:
[----:B------:R-:W-:Y:S01]  /*a120*/  BSSY B0, `(.L_x_325) ;  /* 0x0000006000007945 */ /* 0x000fe20003800000 */
[----:B------:R-:W-:-:S07]  /*a130*/  IMAD.MOV.U32 R15, RZ, RZ, -0x1 ;  /* 0xffffffffff0f7424 */ /* 0x000fce00078e00ff */
[----:B------:R-:W-:Y:S05]  /*a140*/  WARPSYNC.COLLECTIVE R15, `(.L_x_326) ;  /* 0x000000000f0c7348 */ /* 0x000fea0003c00000 */
[----:B------:R-:W-:Y:S02]  /*a150*/  ELECT P6, UR62, PT ;  /* 0x00000000003e782f */ /* 0x000fe400038c0000 */
[----:B------:R-:W-:Y:S01]  /*a160*/  MOV R14, UR62 ;  /* 0x0000003e000e7c02 */ /* 0x000fe20008000f00 */
[----:B------:R-:W-:Y:S10]  /*a170*/  ENDCOLLECTIVE ;  /* 0x000000000000791b */ /* 0x000ff40003800000 */
.L_x_326:
[----:B------:R-:W-:Y:S05]  /*a180*/  BSYNC B0 ;  /* 0x0000000000007941 */ /* 0x000fea0003800000 */
.L_x_325:
[----:B------:R-:W-:Y:S05]  /*a190*/  BRA `(.L_x_327) ;  /* 0xfffffff800ac7947 */ /* 0x000fea000383ffff */
.L_x_316:
[----:B0-----:R0:W1:Y:S02]  /*a1a0*/  SYNCS.PHASECHK.TRANS64.TRYWAIT P0, [R7+URZ], R4 ;  /* 0x00000004070075a7 */ /* 0x001064000800017f */
[----:B-1----:R-:W-:Y:S05]  /*a1b0*/  @!P0 NANOSLEEP.SYNCS 0x989680 ;  /* 0x009896800000895d */ /* 0x002fea0003900000 */
[----:B------:R-:W1:Y:S02]  /*a1c0*/  @!P0 SYNCS.PHASECHK.TRANS64 P0, [R7+URZ], R4 ;  /* 0x00000004070085a7 */ /* 0x000e64000800007f */
[----:B-1----:R-:W-:Y:S05]  /*a1d0*/  @!P0 BRA `(.L_x_316) ;  /* 0xfffffffc00f08947 */ /* 0x002fea000383ffff */
[----:B------:R-:W-:Y:S05]  /*a1e0*/  BRA `(.L_x_328) ;  /* 0xfffffff800ec7947 */ /* 0x000fea000383ffff */
.L_x_317:
[----:B0-----:R0:W1:Y:S02]  /*a1f0*/  SYNCS.PHASECHK.TRANS64.TRYWAIT P0, [R8+URZ], R5 ;  /* 0x00000005080075a7 */ /* 0x001064000800017f */
[----:B-1----:R-:W-:Y:S05]  /*a200*/  @!P0 NANOSLEEP.SYNCS 0x989680 ;  /* 0x009896800000895d */ /* 0x002fea0003900000 */
[----:B------:R-:W1:Y:S02]  /*a210*/  @!P0 SYNCS.PHASECHK.TRANS64 P0, [R8+URZ], R5 ;  /* 0x00000005080085a7 */ /* 0x000e64000800007f */
[----:B-1----:R-:W-:Y:S05]  /*a220*/  @!P0 BRA `(.L_x_317) ;  /* 0xfffffffc00f08947 */ /* 0x002fea000383ffff */
[----:B------:R-:W-:Y:S05]  /*a230*/  BRA `(.L_x_329) ;  /* 0xfffffff800fc7947 */ /* 0x000fea000383ffff */
.L_x_318:
[----:B0-----:R0:W1:Y:S02]  /*a240*/  SYNCS.PHASECHK.TRANS64.TRYWAIT P0, [R9+URZ], R4 ;  /* 0x00000004090075a7 */ /* 0x001064000800017f */
[----:B-1----:R-:W-:Y:S05]  /*a250*/  @!P0 NANOSLEEP.SYNCS 0x989680 ;  /* 0x009896800000895d */ /* 0x002fea0003900000 */
[----:B------:R-:W1:Y:S02]  /*a260*/  @!P0 SYNCS.PHASECHK.TRANS64 P0, [R9+URZ], R4 ;  /* 0x00000004090085a7 */ /* 0x000e64000800007f */
[----:B-1----:R-:W-:Y:S05]  /*a270*/  @!P0 BRA `(.L_x_318) ;  /* 0xfffffffc00f08947 */ /* 0x002fea000383ffff */
[----:B------:R-:W-:Y:S05]  /*a280*/  BRA `(.L_x_330) ;  /* 0xfffffffc000c7947 */ /* 0x000fea000383ffff */
.L_x_319:
[----:B0-----:R0:W1:Y:S02]  /*a290*/  SYNCS.PHASECHK.TRANS64.TRYWAIT P0, [R6+URZ], R5 ;  /* 0x00000005060075a7 */ /* 0x001064000800017f */
[----:B-1----:R-:W-:Y:S05]  /*a2a0*/  @!P0 NANOSLEEP.SYNCS 0x989680 ;  /* 0x009896800000895d */ /* 0x002fea0003900000 */
[----:B------:R-:W1:Y:S02]  /*a2b0*/  @!P0 SYNCS.PHASECHK.TRANS64 P0, [R6+URZ], R5 ;  /* 0x00000005060085a7 */ /* 0x000e64000800007f */
[----:B-1----:R-:W-:Y:S05]  /*a2c0*/  @!P0 BRA `(.L_x_319) ;  /* 0xfffffffc00f08947 */ /* 0x002fea000383ffff */
[----:B------:R-:W-:Y:S05]  /*a2d0*/  BRA `(.L_x_331) ;  /* 0xfffffffc00147947 */ /* 0x000fea000383ffff */
.L_x_332:
[----:B------:R-:W-:-:S00]  /*a2e0*/  BRA `(.L_x_332) ;  /* 0xfffffffc00fc7947 */ /* 0x000fc0000383ffff */
[----:B------:R-:W-:-:S00]  /*a2f0*/  NOP ;  /* 0x0000000000007918 */ /* 0x000fc00000000000 */
        /* <DEDUP_REMOVED lines=8> */
.L_x_333:


//--------------------- .nv.global.init           --------------------------
	.section	.nv.global.init,"aw",@progbits
.nv.global.init:
	.type		$str$22,@object
	.size		$str$22,($str$23 - $str$22)
$str$22:
        /*0000*/ 	.byte	0x6b, 0x5f, 0x74, 0x69, 0x6c, 0x65, 0x5f, 0x63, 0x6f, 0x75, 0x6e, 0x74, 0x20, 0x3e, 0x3d, 0x20
        /*0010*/ 	.byte	0x31, 0x00
	.type		$str$23,@object
	.size		$str$23,(__unnamed_1 - $str$23)
$str$23:
        /*0012*/ 	.byte	0x2f, 0x74, 0x6d, 0x70, 0x2f, 0x63, 0x75, 0x74, 0x6c, 0x61, 0x73, 0x73, 0x5f, 0x73, 0x77, 0x65
        /*0022*/ 	.byte	0x65, 0x70, 0x5f, 0x73, 0x72, 0x63, 0x2f, 0x69, 0x6e, 0x63, 0x6c, 0x75, 0x64, 0x65, 0x2f, 0x63
        /*0032*/ 	.byte	0x75, 0x74, 0x6c, 0x61, 0x73, 0x73, 0x2f, 0x67, 0x65, 0x6d, 0x6d, 0x2f, 0x63, 0x6f, 0x6c, 0x6c
        /*0042*/ 	.byte	0x65, 0x63, 0x74, 0x69, 0x76, 0x65, 0x2f, 0x73, 0x6d, 0x39, 0x30, 0x5f, 0x6d, 0x6d, 0x61, 0x5f
        /*0052*/ 	.byte	0x74, 0x6d, 0x61, 0x5f, 0x67, 0x6d, 0x6d, 0x61, 0x5f, 0x73, 0x73, 0x5f, 0x77, 0x61, 0x72, 0x70
        /*0062*/ 	.byte	0x73, 0x70, 0x65, 0x63, 0x69, 0x61, 0x6c, 0x69, 0x7a, 0x65, 0x64, 0x2e, 0x68, 0x70, 0x70, 0x00
	.type		__unnamed_1,@object
	.size		__unnamed_1,(.L_0 - __unnamed_1)
__unnamed_1:
        /*0072*/ 	.byte	0x76, 0x6f, 0x69, 0x64, 0x20, 0x63, 0x75, 0x74, 0x6c, 0x61, 0x73, 0x73, 0x3a, 0x3a, 0x67, 0x65
        /* <DEDUP_REMOVED lines=172> */
        /*0b42*/ 	.byte	0x75, 0x74, 0x65, 0x3a, 0x3a, 0x69, 0x64, 0x65, 0x6e, 0x74, 0x69, 0x74, 0x79, 0x5d, 0x00
.L_0:


//--------------------- .nv.shared._ZN7cutlass13device_kernelINS_4gemm6kernel13GemmUniversalIN4cute5tupleIJiiiiEEENS1_10collective13CollectiveMmaINS1_34MainloopSm90TmaGmmaWarpSpecializedILi5ENS5_IJNS4_1CILi1EEENSA_ILi2EEESB_EEENS1_35KernelTmaWarpSpecializedCooperativeEEENS5_IJNSA_ILi128EEENSA_ILi256EEESG_EEEaNS5_IJlSB_lEEEaSJ_NS4_8TiledMMAINS4_8MMA_AtomIJNS4_4SM904GMMA27MMA_64x256x32_S32S8S8_SS_TNEEEENS4_6LayoutINS5_IJSC_SB_SB_EEENS5_IJSB_NSA_ILi0EEESS_EEEEENS5_IJNS4_10UnderscoreESV_SV_EEEEENS4_23SM90_TMA_LOAD_MULTICASTENS4_14ComposedLayoutINS4_7SwizzleILi3ELi4ELi3EEENS4_18smem_ptr_flag_bitsILi8EEENSQ_INS5_IJNSA_ILi8EEESG_EEENS5_IJSG_SB_EEEEEEEvNS4_8identityENS4_13SM90_TMA_LOADES18_vS19_EENS_8epilogue10collective6detail29Sm90TmaWarpSpecializedAdapterINS1D_15DefaultEpilogueIaSJ_SJ_NS1C_6thread17LinearCombinationIaLi1EiiLNS1H_9ScaleType4KindE0ELNS_15FloatRoundStyleE2EaEENS1_15EpilogueDefaultEEEEEvvEEEEvNT_6ParamsE --------------------------
	.section	.nv.shared._ZN7cutlass13device_kernelINS_4gemm6kernel13GemmUniversalIN4cute5tupleIJiiiiEEENS1_10collective13CollectiveMmaINS1_34MainloopSm90TmaGmmaWarpSpecializedILi5ENS5_IJNS4_1CILi1EEENSA_ILi2EEESB_EEENS1_35KernelTmaWarpSpecializedCooperativeEEENS5_IJNSA_ILi128EEENSA_ILi256EEESG_EEEaNS5_IJlSB_lEEEaSJ_NS4_8TiledMMAINS4_8MMA_AtomIJNS4_4SM904GMMA27MMA_64x256x32_S32S8S8_SS_TNEEEENS4_6LayoutINS5_IJSC_SB_SB_EEENS5_IJSB_NSA_ILi0EEESS_EEEEENS5_IJNS4_10UnderscoreESV_SV_EEEEENS4_23SM90_TMA_LOAD_MULTICASTENS4_14ComposedLayoutINS4_7SwizzleILi3ELi4ELi3EEENS4_18smem_ptr_flag_bitsILi8EEENSQ_INS5_IJNSA_ILi8EEESG_EEENS5_IJSG_SB_EEEEEEEvNS4_8identityENS4_13SM90_TMA_LOADES18_vS19_EENS_8epilogue10collective6detail29Sm90TmaWarpSpecializedAdapterINS1D_15DefaultEpilogueIaSJ_SJ_NS1C_6thread17LinearCombinationIaLi1EiiLNS1H_9ScaleType4KindE0ELNS_15FloatRoundStyleE2EaEENS1_15EpilogueDefaultEEEEEvvEEEEvNT_6ParamsE,"aw",@nobits
	.sectionflags	@""
	.align	16
	.zero		1024


//--------------------- .nv.shared.reserved.0     --------------------------
	.section	.nv.shared.reserved.0,"aw",@nobits
	.weak		__nv_reservedSMEM_offset_0_alias
	.size		__nv_reservedSMEM_offset_0_alias, 0, 0
	.other		__nv_reservedSMEM_offset_0_alias,@"STO_CUDA_RESERVED_SHARED STV_DEFAULT"
__nv_reservedSMEM_offset_0_alias:
	.zero		0


//--------------------- .nv.global                --------------------------
	.section	.nv.global,"aw",@nobits
.nv.global:
	.type		_ZN39_INTERNAL_760dafdb_4_k_cu_be1c945e_50124cute1_E,@object
	.size		_ZN39_INTERNAL_760dafdb_4_k_cu_be1c945e_50124cute1_E,(_ZN39_INTERNAL_760dafdb_4_k_cu_be1c945e_50124cuda3std3__45__cpo6cbeginE - _ZN39_INTERNAL_760dafdb_4_k_cu_be1c945e_50124cute1_E)
_ZN39_INTERNAL_760dafdb_4_k_cu_be1c945e_50124cute1_E:
	.zero		1
	.type		_ZN39_INTERNAL_760dafdb_4_k_cu_be1c945e_50124cuda3std3__45__cpo6cbeginE,@object
	.size		_ZN39_INTERNAL_760dafdb_4_k_cu_be1c945e_50124cuda3std3__45__cpo6cbeginE,(_ZN39_INTERNAL_760dafdb_4_k_cu_be1c945e_50124cuda3std3__48in_placeE - _ZN39_INTERNAL_760dafdb_4_k_cu_be1c945e_50124cuda3std3__45__cpo6cbeginE)
_ZN39_INTERNAL_760dafdb_4_k_cu_be1c945e_50124cuda3std3__45__cpo6cbeginE:
	.zero		1
	.type		_ZN39_INTERNAL_760dafdb_4_k_cu_be1c945e_50124cuda3std3__48in_placeE,@object
	.size		_ZN39_INTERNAL_760dafdb_4_k_cu_be1c945e_50124cuda3std3__48in_placeE,(_ZN39_INTERNAL_760dafdb_4_k_cu_be1c945e_50124cuda3std6ranges3__45__cpo9iter_moveE - _ZN39_INTERNAL_760dafdb_4_k_cu_be1c945e_50124cuda3std3__48in_placeE)
_ZN39_INTERNAL_760dafdb_4_k_cu_be1c945e_50124cuda3std3__48in_placeE:
	.zero		1
	.type		_ZN39_INTERNAL_760dafdb_4_k_cu_be1c945e_50124cuda3std6ranges3__45__cpo9iter_moveE,@object
	.size		_ZN39_INTERNAL_760dafdb_4_k_cu_be1c945e_50124cuda3std6ranges3__45__cpo9iter_moveE,(_ZN39_INTERNAL_760dafdb_4_k_cu_be1c945e_50124cuda3std3__45__cpo5beginE - _ZN39_INTERNAL_760dafdb_4_k_cu_be1c945e_50124cuda3std6ranges3__45__cpo9iter_moveE)
_ZN39_INTERNAL_760dafdb_4_k_cu_be1c945e_50124cuda3std6ranges3__45__cpo9iter_moveE:
	.zero		1
	.type		_ZN39_INTERNAL_760dafdb_4_k_cu_be1c945e_50124cuda3std3__45__cpo5beginE,@object
	.size		_ZN39_INTERNAL_760dafdb_4_k_cu_be1c945e_50124cuda3std3__45__cpo5beginE,(_ZN39_INTERNAL_760dafdb_4_k_cu_be1c945e_50124cuda3std3__441_GLOBAL__N__760dafdb_4_k_cu_be1c945e_50126ignoreE - _ZN39_INTERNAL_760dafdb_4_k_cu_be1c945e_50124cuda3std3__45__cpo5beginE)
_ZN39_INTERNAL_760dafdb_4_k_cu_be1c945e_50124cuda3std3__45__cpo5beginE:
	.zero		1
	.type		_ZN39_INTERNAL_760dafdb_4_k_cu_be1c945e_50124cuda3std3__441_GLOBAL__N__760dafdb_4_k_cu_be1c945e_50126ignoreE,@object
	.size		_ZN39_INTERNAL_760dafdb_4_k_cu_be1c945e_50124cuda3std3__441_GLOBAL__N__760dafdb_4_k_cu_be1c945e_50126ignoreE,(_ZN39_INTERNAL_760dafdb_4_k_cu_be1c945e_50124cute7productE - _ZN39_INTERNAL_760dafdb_4_k_cu_be1c945e_50124cuda3std3__441_GLOBAL__N__760dafdb_4_k_cu_be1c945e_50126ignoreE)
_ZN39_INTERNAL_760dafdb_4_k_cu_be1c945e_50124cuda3std3__441_GLOBAL__N__760dafdb_4_k_cu_be1c945e_50126ignoreE:
	.zero		1
	.type		_ZN39_INTERNAL_760dafdb_4_k_cu_be1c945e_50124cute7productE,@object
	.size		_ZN39_INTERNAL_760dafdb_4_k_cu_be1c945e_50124cute7productE,(_ZN39_INTERNAL_760dafdb_4_k_cu_be1c945e_50124cuda3std3__45__cpo3endE - _ZN39_INTERNAL_760dafdb_4_k_cu_be1c945e_50124cute7productE)
_ZN39_INTERNAL_760dafdb_4_k_cu_be1c945e_50124cute7productE:
	.zero		1
	.type		_ZN39_INTERNAL_760dafdb_4_k_cu_be1c945e_50124cuda3std3__45__cpo3endE,@object
	.size		_ZN39_INTERNAL_760dafdb_4_k_cu_be1c945e_50124cuda3std3__45__cpo3endE,(_ZN39_INTERNAL_760dafdb_4_k_cu_be1c945e_50124cuda3std3__419piecewise_constructE - _ZN39_INTERNAL_760dafdb_4_k_cu_be1c945e_50124cuda3std3__45__cpo3endE)
_ZN39_INTERNAL_760dafdb_4_k_cu_be1c945e_50124cuda3std3__45__cpo3endE:
	.zero		1
	.type		_ZN39_INTERNAL_760dafdb_4_k_cu_be1c945e_50124cuda3std3__419piecewise_constructE,@object
	.size		_ZN39_INTERNAL_760dafdb_4_k_cu_be1c945e_50124cuda3std3__419piecewise_constructE,(_ZN39_INTERNAL_760dafdb_4_k_cu_be1c945e_50124cuda3std3__45__cpo4cendE - _ZN39_INTERNAL_760dafdb_4_k_cu_be1c945e_50124cuda3std3__419piecewise_constructE)
_ZN39_INTERNAL_760dafdb_4_k_cu_be1c945e_50124cuda3std3__419piecewise_constructE:
	.zero		1
	.type		_ZN39_INTERNAL_760dafdb_4_k_cu_be1c945e_50124cuda3std3__45__cpo4cendE,@object
	.size		_ZN39_INTERNAL_760dafdb_4_k_cu_be1c945e_50124cuda3std3__45__cpo4cendE,(_ZN39_INTERNAL_760dafdb_4_k_cu_be1c945e_50124cuda3std6ranges3__45__cpo4swapE - _ZN39_INTERNAL_760dafdb_4_k_cu_be1c945e_50124cuda3std3__45__cpo4cendE)
_ZN39_INTERNAL_760dafdb_4_k_cu_be1c945e_50124cuda3std3__45__cpo4cendE:
	.zero		1
	.type		_ZN39_INTERNAL_760dafdb_4_k_cu_be1c945e_50124cuda3std6ranges3__45__cpo4swapE,@object
	.size		_ZN39_INTERNAL_760dafdb_4_k_cu_be1c945e_50124cuda3std6ranges3__45__cpo4swapE,(.L_8 - _ZN39_INTERNAL_760dafdb_4_k_cu_be1c945e_50124cuda3std6ranges3__45__cpo4swapE)
_ZN39_INTERNAL_760dafdb_4_k_cu_be1c945e_50124cuda3std6ranges3__45__cpo4swapE:
	.zero		1
.L_8:


//--------------------- .nv.constant0._ZN7cutlass13device_kernelINS_4gemm6kernel13GemmUniversalIN4cute5tupleIJiiiiEEENS1_10collective13CollectiveMmaINS1_34MainloopSm90TmaGmmaWarpSpecializedILi5ENS5_IJNS4_1CILi1EEENSA_ILi2EEESB_EEENS1_35KernelTmaWarpSpecializedCooperativeEEENS5_IJNSA_ILi128EEENSA_ILi256EEESG_EEEaNS5_IJlSB_lEEEaSJ_NS4_8TiledMMAINS4_8MMA_AtomIJNS4_4SM904GMMA27MMA_64x256x32_S32S8S8_SS_TNEEEENS4_6LayoutINS5_IJSC_SB_SB_EEENS5_IJSB_NSA_ILi0EEESS_EEEEENS5_IJNS4_10UnderscoreESV_SV_EEEEENS4_23SM90_TMA_LOAD_MULTICASTENS4_14ComposedLayoutINS4_7SwizzleILi3ELi4ELi3EEENS4_18smem_ptr_flag_bitsILi8EEENSQ_INS5_IJNSA_ILi8EEESG_EEENS5_IJSG_SB_EEEEEEEvNS4_8identityENS4_13SM90_TMA_LOADES18_vS19_EENS_8epilogue10collective6detail29Sm90TmaWarpSpecializedAdapterINS1D_15DefaultEpilogueIaSJ_SJ_NS1C_6thread17LinearCombinationIaLi1EiiLNS1H_9ScaleType4KindE0ELNS_15FloatRoundStyleE2EaEENS1_15EpilogueDefaultEEEEEvvEEEEvNT_6ParamsE --------------------------
	.section	.nv.constant0._ZN7cutlass13device_kernelINS_4gemm6kernel13GemmUniversalIN4cute5tupleIJiiiiEEENS1_10collective13CollectiveMmaINS1_34MainloopSm90TmaGmmaWarpSpecializedILi5ENS5_IJNS4_1CILi1EEENSA_ILi2EEESB_EEENS1_35KernelTmaWarpSpecializedCooperativeEEENS5_IJNSA_ILi128EEENSA_ILi256EEESG_EEEaNS5_IJlSB_lEEEaSJ_NS4_8TiledMMAINS4_8MMA_AtomIJNS4_4SM904GMMA27MMA_64x256x32_S32S8S8_SS_TNEEEENS4_6LayoutINS5_IJSC_SB_SB_EEENS5_IJSB_NSA_ILi0EEESS_EEEEENS5_IJNS4_10UnderscoreESV_SV_EEEEENS4_23SM90_TMA_LOAD_MULTICASTENS4_14ComposedLayoutINS4_7SwizzleILi3ELi4ELi3EEENS4_18smem_ptr_flag_bitsILi8EEENSQ_INS5_IJNSA_ILi8EEESG_EEENS5_IJSG_SB_EEEEEEEvNS4_8identityENS4_13SM90_TMA_LOADES18_vS19_EENS_8epilogue10collective6detail29Sm90TmaWarpSpecializedAdapterINS1D_15DefaultEpilogueIaSJ_SJ_NS1C_6thread17LinearCombinationIaLi1EiiLNS1H_9ScaleType4KindE0ELNS_15FloatRoundStyleE2EaEENS1_15EpilogueDefaultEEEEEvvEEEEvNT_6ParamsE,"a",@progbits
	.sectionflags	@""
	.align	4
.nv.constant0._ZN7cutlass13device_kernelINS_4gemm6kernel13GemmUniversalIN4cute5tupleIJiiiiEEENS1_10collective13CollectiveMmaINS1_34MainloopSm90TmaGmmaWarpSpecializedILi5ENS5_IJNS4_1CILi1EEENSA_ILi2EEESB_EEENS1_35KernelTmaWarpSpecializedCooperativeEEENS5_IJNSA_ILi128EEENSA_ILi256EEESG_EEEaNS5_IJlSB_lEEEaSJ_NS4_8TiledMMAINS4_8MMA_AtomIJNS4_4SM904GMMA27MMA_64x256x32_S32S8S8_SS_TNEEEENS4_6LayoutINS5_IJSC_SB_SB_EEENS5_IJSB_NSA_ILi0EEESS_EEEEENS5_IJNS4_10UnderscoreESV_SV_EEEEENS4_23SM90_TMA_LOAD_MULTICASTENS4_14ComposedLayoutINS4_7SwizzleILi3ELi4ELi3EEENS4_18smem_ptr_flag_bitsILi8EEENSQ_INS5_IJNSA_ILi8EEESG_EEENS5_IJSG_SB_EEEEEEEvNS4_8identityENS4_13SM90_TMA_LOADES18_vS19_EENS_8epilogue10collective6detail29Sm90TmaWarpSpecializedAdapterINS1D_15DefaultEpilogueIaSJ_SJ_NS1C_6thread17LinearCombinationIaLi1EiiLNS1H_9ScaleType4KindE0ELNS_15FloatRoundStyleE2EaEENS1_15EpilogueDefaultEEEEEvvEEEEvNT_6ParamsE:
	.zero		1664


//--------------------- SYMBOLS --------------------------

	.type		.nv.reservedSmem.offset0,@object
	.size		.nv.reservedSmem.offset0,0x4
	.type		__assertfail,@function
